// auto-generated by cutlass_sweep.gemm — config: {"arch": "sm_100", "cluster_m": 4, "cluster_n": 1, "dtype": "int8", "dtype_b": "int8", "layout": "nt", "stages": 0, "tile_k": 128, "tile_m": 64, "tile_n": 256}
#include "cutlass/cutlass.h"
#include "cutlass/gemm/collective/collective_builder.hpp"
#include "cutlass/gemm/device/gemm_universal_adapter.h"
#include "cutlass/gemm/kernel/gemm_universal.hpp"
#include "cutlass/epilogue/collective/collective_builder.hpp"

using ElemA = int8_t;
using ElemB = int8_t;
using ElemCD = int8_t;
using Acc  = int32_t;
using TileShape    = cute::Shape<cute::_64, cute::_256, cute::_128>;
using ClusterShape = cute::Shape<cute::_4, cute::_1, cute::_1>;

using CollectiveEpilogue = typename cutlass::epilogue::collective::CollectiveBuilder<
    cutlass::arch::Sm100, cutlass::arch::OpClassTensorOp,
    TileShape, ClusterShape,
    cutlass::epilogue::collective::EpilogueTileAuto,
    Acc, Acc,
    ElemCD, cutlass::layout::RowMajor, 128 / cutlass::sizeof_bits<ElemCD>::value,
    ElemCD, cutlass::layout::RowMajor, 128 / cutlass::sizeof_bits<ElemCD>::value,
    cutlass::epilogue::collective::EpilogueScheduleAuto
  >::CollectiveOp;

using CollectiveMainloop = typename cutlass::gemm::collective::CollectiveBuilder<
    cutlass::arch::Sm100, cutlass::arch::OpClassTensorOp,
    ElemA, cutlass::layout::RowMajor, 128 / cutlass::sizeof_bits<ElemA>::value,
    ElemB, cutlass::layout::ColumnMajor, 128 / cutlass::sizeof_bits<ElemB>::value,
    Acc,
    TileShape, ClusterShape,
    cutlass::gemm::collective::StageCountAutoCarveout<static_cast<int>(sizeof(typename CollectiveEpilogue::SharedStorage))>,
    cutlass::gemm::collective::KernelScheduleAuto
  >::CollectiveOp;

using GemmKernel = cutlass::gemm::kernel::GemmUniversal<
    cute::Shape<int,int,int,int>,
    CollectiveMainloop,
    CollectiveEpilogue
>;
using Gemm = cutlass::gemm::device::GemmUniversalAdapter<GemmKernel>;

// Force the device kernel symbol into the cubin without needing a host main.
auto* _anchor = &cutlass::device_kernel<GemmKernel>;


// ===== COMPILED SASS (sm_100a) =====

	.target	sm_100a

	.elftype	@"ET_EXEC"


//--------------------- .note.nv.tkinfo           --------------------------
	.section	.note.nv.tkinfo,"",@"SHT_NOTE"
	.sectionflags	@"SHF_NOTE_NV_TKINFO"
	.tkinfo
        /*0018*/ 	.word	0x00000002
        /*0030*/ 	.string	""
        /*0030*/ 	.string	"ptxas"
        /*0030*/ 	.string	"Cuda compilation tools, release 13.0, V13.0.88"
        /*0030*/ 	.string	"Build cuda_13.0.r13.0/compiler.36424714_0"
        /*0030*/ 	.string	"-arch sm_100a -m 64 "



//--------------------- .note.nv.cuinfo           --------------------------
	.section	.note.nv.cuinfo,"",@"SHT_NOTE"
	.sectionflags	@"SHF_NOTE_NV_CUINFO"
        /*0018*/ 	.short	0x0002
        /*001a*/ 	.short	0x0064
        /*001c*/ 	.short	0x0082
	.zero		2


//--------------------- .nv.info                  --------------------------
	.section	.nv.info,"",@"SHT_CUDA_INFO"
	.align	4


	//----- nvinfo : EIATTR_REGCOUNT
	.align		4
        /*0000*/ 	.byte	0x04, 0x2f
        /*0002*/ 	.short	(.L_20 - .L_19)
	.align		4
.L_19:
        /*0004*/ 	.word	index@(_ZN7cutlass13device_kernelINS_4gemm6kernel13GemmUniversalIN4cute5tupleIJiiiiEEENS1_10collective13CollectiveMmaINS1_35MainloopSm100TmaUmmaWarpSpecializedILi5ELi2ELi4ENS5_IJNS4_1CILi4EEENSA_ILi1EEESC_EEEEENS5_IJNSA_ILi64EEENSA_ILi256EEENSA_ILi128EEEEEEaNS5_IJlSC_lEEEaSJ_NS4_8TiledMMAINS4_8MMA_AtomIJNS4_15SM100_MMA_S8_SSIaaiLi64ELi256ELNS4_4UMMA5MajorE0ELSO_0ELNSN_8SaturateE0EEEEEENS4_6LayoutINS5_IJSC_SC_SC_EEENS5_IJNSA_ILi0EEESU_SU_EEEEENS5_IJNS4_10UnderscoreESX_SX_EEEEENS4_13SM90_TMA_LOADENS4_14ComposedLayoutINS4_7SwizzleILi3ELi4ELi3EEENS4_18smem_ptr_flag_bitsILi8EEENSS_INS5_IJNSA_ILi8EEESH_EEENS5_IJSH_SC_EEEEEEEvNS4_8identityENS4_23SM90_TMA_LOAD_MULTICASTES1A_vS1B_EENS_8epilogue10collective18CollectiveEpilogueINS1E_23Sm100TmaWarpSpecializedILi4ELi2ELi32ELb0ELb0EEEJSI_NS5_IJNSS_ISF_SC_EES1J_EEEaSJ_aSJ_NS1E_6fusion15FusionCallbacksIS1I_NS1L_17LinearCombinationIaiaiLNS_15FloatRoundStyleE2EEESI_S1K_JEEENS4_5SM1004TMEM4LOAD26SM100_TMEM_LOAD_16dp32b32xES10_NS11_INS12_ILi2ELi4ELi3EEES15_NSS_INS5_IJS16_SF_EEENS5_IJSF_SC_EEEEEEENS4_39AutoVectorizingCopyWithAssumedAlignmentILi128EEENS4_14SM90_TMA_STOREES1Z_S21_S21_EEEvvEEEEvNT_6ParamsE)
        /*0008*/ 	.word	0x0000005c


	//----- nvinfo : EIATTR_FRAME_SIZE
	.align		4
.L_20:
        /*000c*/ 	.byte	0x04, 0x11
        /*000e*/ 	.short	(.L_22 - .L_21)
	.align		4
.L_21:
        /*0010*/ 	.word	index@($__internal_2_$__cuda_sm10x_tcgen05_guardrail_trap_unallocated_columns_being_dealloced)
        /*0014*/ 	.word	0x00000000


	//----- nvinfo : EIATTR_FRAME_SIZE
	.align		4
.L_22:
        /*0018*/ 	.byte	0x04, 0x11
        /*001a*/ 	.short	(.L_24 - .L_23)
	.align		4
.L_23:
        /*001c*/ 	.word	index@($__internal_1_$__cuda_sm10x_tcgen05_guardrail_trap_phase_invalid_during_alloc)
        /*0020*/ 	.word	0x00000000


	//----- nvinfo : EIATTR_FRAME_SIZE
	.align		4
.L_24:
        /*0024*/ 	.byte	0x04, 0x11
        /*0026*/ 	.short	(.L_26 - .L_25)
	.align		4
.L_25:
        /*0028*/ 	.word	index@($__internal_0_$__cuda_sm10x_tcgen05_guardrail_trap_col_being_dealloced_not_returned_by_alloc)
        /*002c*/ 	.word	0x00000000


	//----- nvinfo : EIATTR_FRAME_SIZE
	.align		4
.L_26:
        /*0030*/ 	.byte	0x04, 0x11
        /*0032*/ 	.short	(.L_28 - .L_27)
	.align		4
.L_27:
        /*0034*/ 	.word	index@(_ZN7cutlass13device_kernelINS_4gemm6kernel13GemmUniversalIN4cute5tupleIJiiiiEEENS1_10collective13CollectiveMmaINS1_35MainloopSm100TmaUmmaWarpSpecializedILi5ELi2ELi4ENS5_IJNS4_1CILi4EEENSA_ILi1EEESC_EEEEENS5_IJNSA_ILi64EEENSA_ILi256EEENSA_ILi128EEEEEEaNS5_IJlSC_lEEEaSJ_NS4_8TiledMMAINS4_8MMA_AtomIJNS4_15SM100_MMA_S8_SSIaaiLi64ELi256ELNS4_4UMMA5MajorE0ELSO_0ELNSN_8SaturateE0EEEEEENS4_6LayoutINS5_IJSC_SC_SC_EEENS5_IJNSA_ILi0EEESU_SU_EEEEENS5_IJNS4_10UnderscoreESX_SX_EEEEENS4_13SM90_TMA_LOADENS4_14ComposedLayoutINS4_7SwizzleILi3ELi4ELi3EEENS4_18smem_ptr_flag_bitsILi8EEENSS_INS5_IJNSA_ILi8EEESH_EEENS5_IJSH_SC_EEEEEEEvNS4_8identityENS4_23SM90_TMA_LOAD_MULTICASTES1A_vS1B_EENS_8epilogue10collective18CollectiveEpilogueINS1E_23Sm100TmaWarpSpecializedILi4ELi2ELi32ELb0ELb0EEEJSI_NS5_IJNSS_ISF_SC_EES1J_EEEaSJ_aSJ_NS1E_6fusion15FusionCallbacksIS1I_NS1L_17LinearCombinationIaiaiLNS_15FloatRoundStyleE2EEESI_S1K_JEEENS4_5SM1004TMEM4LOAD26SM100_TMEM_LOAD_16dp32b32xES10_NS11_INS12_ILi2ELi4ELi3EEES15_NSS_INS5_IJS16_SF_EEENS5_IJSF_SC_EEEEEEENS4_39AutoVectorizingCopyWithAssumedAlignmentILi128EEENS4_14SM90_TMA_STOREES1Z_S21_S21_EEEvvEEEEvNT_6ParamsE)
        /*0038*/ 	.word	0x00000000


	//----- nvinfo : EIATTR_MIN_STACK_SIZE
	.align		4
.L_28:
        /*003c*/ 	.byte	0x04, 0x12
        /*003e*/ 	.short	(.L_30 - .L_29)
	.align		4
.L_29:
        /*0040*/ 	.word	index@(_ZN7cutlass13device_kernelINS_4gemm6kernel13GemmUniversalIN4cute5tupleIJiiiiEEENS1_10collective13CollectiveMmaINS1_35MainloopSm100TmaUmmaWarpSpecializedILi5ELi2ELi4ENS5_IJNS4_1CILi4EEENSA_ILi1EEESC_EEEEENS5_IJNSA_ILi64EEENSA_ILi256EEENSA_ILi128EEEEEEaNS5_IJlSC_lEEEaSJ_NS4_8TiledMMAINS4_8MMA_AtomIJNS4_15SM100_MMA_S8_SSIaaiLi64ELi256ELNS4_4UMMA5MajorE0ELSO_0ELNSN_8SaturateE0EEEEEENS4_6LayoutINS5_IJSC_SC_SC_EEENS5_IJNSA_ILi0EEESU_SU_EEEEENS5_IJNS4_10UnderscoreESX_SX_EEEEENS4_13SM90_TMA_LOADENS4_14ComposedLayoutINS4_7SwizzleILi3ELi4ELi3EEENS4_18smem_ptr_flag_bitsILi8EEENSS_INS5_IJNSA_ILi8EEESH_EEENS5_IJSH_SC_EEEEEEEvNS4_8identityENS4_23SM90_TMA_LOAD_MULTICASTES1A_vS1B_EENS_8epilogue10collective18CollectiveEpilogueINS1E_23Sm100TmaWarpSpecializedILi4ELi2ELi32ELb0ELb0EEEJSI_NS5_IJNSS_ISF_SC_EES1J_EEEaSJ_aSJ_NS1E_6fusion15FusionCallbacksIS1I_NS1L_17LinearCombinationIaiaiLNS_15FloatRoundStyleE2EEESI_S1K_JEEENS4_5SM1004TMEM4LOAD26SM100_TMEM_LOAD_16dp32b32xES10_NS11_INS12_ILi2ELi4ELi3EEES15_NSS_INS5_IJS16_SF_EEENS5_IJSF_SC_EEEEEEENS4_39AutoVectorizingCopyWithAssumedAlignmentILi128EEENS4_14SM90_TMA_STOREES1Z_S21_S21_EEEvvEEEEvNT_6ParamsE)
        /*0044*/ 	.word	0x00000000
.L_30:


//--------------------- .nv.compat                --------------------------
	.section	.nv.compat,"",@"SHT_CUDA_COMPAT_INFO"
	.align	4
        /*0000*/ 	.byte	0x02, 0x09, 0x01, 0x00, 0x02, 0x02, 0x03, 0x00, 0x02, 0x05, 0x06, 0x00, 0x03, 0x07, 0x01, 0x01
        /*0010*/ 	.byte	0x02, 0x03, 0x01, 0x00, 0x02, 0x06, 0x01, 0x00, 0x04, 0x0b, 0x08, 0x00, 0x01, 0x00, 0x00, 0x00
        /*0020*/ 	.byte	0x00, 0x00, 0x00, 0x00


//--------------------- .nv.info._ZN7cutlass13device_kernelINS_4gemm6kernel13GemmUniversalIN4cute5tupleIJiiiiEEENS1_10collective13CollectiveMmaINS1_35MainloopSm100TmaUmmaWarpSpecializedILi5ELi2ELi4ENS5_IJNS4_1CILi4EEENSA_ILi1EEESC_EEEEENS5_IJNSA_ILi64EEENSA_ILi256EEENSA_ILi128EEEEEEaNS5_IJlSC_lEEEaSJ_NS4_8TiledMMAINS4_8MMA_AtomIJNS4_15SM100_MMA_S8_SSIaaiLi64ELi256ELNS4_4UMMA5MajorE0ELSO_0ELNSN_8SaturateE0EEEEEENS4_6LayoutINS5_IJSC_SC_SC_EEENS5_IJNSA_ILi0EEESU_SU_EEEEENS5_IJNS4_10UnderscoreESX_SX_EEEEENS4_13SM90_TMA_LOADENS4_14ComposedLayoutINS4_7SwizzleILi3ELi4ELi3EEENS4_18smem_ptr_flag_bitsILi8EEENSS_INS5_IJNSA_ILi8EEESH_EEENS5_IJSH_SC_EEEEEEEvNS4_8identityENS4_23SM90_TMA_LOAD_MULTICASTES1A_vS1B_EENS_8epilogue10collective18CollectiveEpilogueINS1E_23Sm100TmaWarpSpecializedILi4ELi2ELi32ELb0ELb0EEEJSI_NS5_IJNSS_ISF_SC_EES1J_EEEaSJ_aSJ_NS1E_6fusion15FusionCallbacksIS1I_NS1L_17LinearCombinationIaiaiLNS_15FloatRoundStyleE2EEESI_S1K_JEEENS4_5SM1004TMEM4LOAD26SM100_TMEM_LOAD_16dp32b32xES10_NS11_INS12_ILi2ELi4ELi3EEES15_NSS_INS5_IJS16_SF_EEENS5_IJSF_SC_EEEEEEENS4_39AutoVectorizingCopyWithAssumedAlignmentILi128EEENS4_14SM90_TMA_STOREES1Z_S21_S21_EEEvvEEEEvNT_6ParamsE --------------------------
	.section	.nv.info._ZN7cutlass13device_kernelINS_4gemm6kernel13GemmUniversalIN4cute5tupleIJiiiiEEENS1_10collective13CollectiveMmaINS1_35MainloopSm100TmaUmmaWarpSpecializedILi5ELi2ELi4ENS5_IJNS4_1CILi4EEENSA_ILi1EEESC_EEEEENS5_IJNSA_ILi64EEENSA_ILi256EEENSA_ILi128EEEEEEaNS5_IJlSC_lEEEaSJ_NS4_8TiledMMAINS4_8MMA_AtomIJNS4_15SM100_MMA_S8_SSIaaiLi64ELi256ELNS4_4UMMA5MajorE0ELSO_0ELNSN_8SaturateE0EEEEEENS4_6LayoutINS5_IJSC_SC_SC_EEENS5_IJNSA_ILi0EEESU_SU_EEEEENS5_IJNS4_10UnderscoreESX_SX_EEEEENS4_13SM90_TMA_LOADENS4_14ComposedLayoutINS4_7SwizzleILi3ELi4ELi3EEENS4_18smem_ptr_flag_bitsILi8EEENSS_INS5_IJNSA_ILi8EEESH_EEENS5_IJSH_SC_EEEEEEEvNS4_8identityENS4_23SM90_TMA_LOAD_MULTICASTES1A_vS1B_EENS_8epilogue10collective18CollectiveEpilogueINS1E_23Sm100TmaWarpSpecializedILi4ELi2ELi32ELb0ELb0EEEJSI_NS5_IJNSS_ISF_SC_EES1J_EEEaSJ_aSJ_NS1E_6fusion15FusionCallbacksIS1I_NS1L_17LinearCombinationIaiaiLNS_15FloatRoundStyleE2EEESI_S1K_JEEENS4_5SM1004TMEM4LOAD26SM100_TMEM_LOAD_16dp32b32xES10_NS11_INS12_ILi2ELi4ELi3EEES15_NSS_INS5_IJS16_SF_EEENS5_IJSF_SC_EEEEEEENS4_39AutoVectorizingCopyWithAssumedAlignmentILi128EEENS4_14SM90_TMA_STOREES1Z_S21_S21_EEEvvEEEEvNT_6ParamsE,"",@"SHT_CUDA_INFO"
	.sectionflags	@""
	.align	4


	//----- nvinfo : EIATTR_CUDA_API_VERSION
	.align		4
        /*0000*/ 	.byte	0x04, 0x37
        /*0002*/ 	.short	(.L_32 - .L_31)
.L_31:
        /*0004*/ 	.word	0x00000082


	//----- nvinfo : EIATTR_KPARAM_INFO
	.align		4
.L_32:
        /*0008*/ 	.byte	0x04, 0x17
        /*000a*/ 	.short	(.L_34 - .L_33)
.L_33:
        /*000c*/ 	.word	0x00000000
        /*0010*/ 	.short	0x0000
        /*0012*/ 	.short	0x0000
        /*0014*/ 	.byte	0x00, 0xf0, 0x01, 0x20


	//----- nvinfo : EIATTR_AT_ENTRY_FRAGMENTS
	.align		4
.L_34:
        /*0018*/ 	.byte	0x04, 0x4f
        /*001a*/ 	.short	(.L_36 - .L_35)


	//   ....[0]....
.L_35:
        /*001c*/ 	.word	0x00000006


	//----- nvinfo : EIATTR_RESERVED_SMEM_USED
	.align		4
.L_36:
        /*0020*/ 	.byte	0x01, 0x41
	.zero		2


	//----- nvinfo : EIATTR_SPARSE_MMA_MASK
	.align		4
        /*0024*/ 	.byte	0x03, 0x50
        /*0026*/ 	.short	0x0000


	//----- nvinfo : EIATTR_TCGEN05_1CTA_USED
	.align		4
        /*0028*/ 	.byte	0x01, 0x51
	.zero		2


	//----- nvinfo : EIATTR_MAXREG_COUNT
	.align		4
        /*002c*/ 	.byte	0x03, 0x1b
        /*002e*/ 	.short	0x00ff


	//----- nvinfo : EIATTR_NUM_BARRIERS
	.align		4
        /*0030*/ 	.byte	0x02, 0x4c
        /*0032*/ 	.byte	0x07
	.zero		1


	//----- nvinfo : EIATTR_EXTERNS
	.align		4
        /*0034*/ 	.byte	0x04, 0x0f
        /*0036*/ 	.short	(.L_38 - .L_37)


	//   ....[0]....
	.align		4
.L_37:
        /*0038*/ 	.word	index@(__assertfail)


	//----- nvinfo : EIATTR_MERCURY_ISA_VERSION
	.align		4
.L_38:
        /*003c*/ 	.byte	0x03, 0x5f
        /*003e*/ 	.short	0x0101


	//----- nvinfo : EIATTR_INT_WARP_WIDE_INSTR_OFFSETS
	.align		4
        /*0040*/ 	.byte	0x04, 0x31
        /*0042*/ 	.short	(.L_40 - .L_39)


	//   ....[0]....
.L_39:
        /*0044*/ 	.word	0x00003de0


	//   ....[1]....
        /*0048*/ 	.word	0x00003e10


	//   ....[2]....
        /*004c*/ 	.word	0x00003e30


	//   ....[3]....
        /*0050*/ 	.word	0x00004a00


	//   ....[4]....
        /*0054*/ 	.word	0x00004a60


	//   ....[5]....
        /*0058*/ 	.word	0x00004b50


	//   ....[6]....
        /*005c*/ 	.word	0x00004bd0


	//   ....[7]....
        /*0060*/ 	.word	0x00004cd0


	//   ....[8]....
        /*0064*/ 	.word	0x00004d60


	//   ....[9]....
        /*0068*/ 	.word	0x00004e60


	//   ....[10]....
        /*006c*/ 	.word	0x00004f10


	//----- nvinfo : EIATTR_COOP_GROUP_MASK_REGIDS
	.align		4
.L_40:
        /*0070*/ 	.byte	0x04, 0x29
        /*0072*/ 	.short	(.L_42 - .L_41)


	//   ....[0]....
.L_41:
        /*0074*/ 	.word	0xffffffff


	//   ....[1]....
        /*0078*/ 	.word	0xffffffff


	//   ....[2]....
        /*007c*/ 	.word	0xffffffff


	//   ....[3]....
        /*0080*/ 	.word	0xffffffff


	//   ....[4]....
        /*0084*/ 	.word	0xffffffff


	//   ....[5]....
        /*0088*/ 	.word	0xffffffff


	//   ....[6]....
        /*008c*/ 	.word	0xffffffff


	//   ....[7]....
        /*0090*/ 	.word	0xffffffff


	//   ....[8]....
        /*0094*/ 	.word	0xffffffff


	//   ....[9]....
        /*0098*/ 	.word	0xffffffff


	//   ....[10]....
        /*009c*/ 	.word	0xffffffff


	//   ....[11]....
        /*00a0*/ 	.word	0xffffffff


	//   ....[12]....
        /*00a4*/ 	.word	0xffffffff


	//   ....[13]....
        /*00a8*/ 	.word	0xffffffff


	//----- nvinfo : EIATTR_COOP_GROUP_INSTR_OFFSETS
	.align		4
.L_42:
        /*00ac*/ 	.byte	0x04, 0x28
        /*00ae*/ 	.short	(.L_44 - .L_43)


	//   ....[0]....
.L_43:
        /*00b0*/ 	.word	0x00000080


	//   ....[1]....
        /*00b4*/ 	.word	0x000004f0


	//   ....[2]....
        /*00b8*/ 	.word	0x000006b0


	//   ....[3]....
        /*00bc*/ 	.word	0x00000850


	//   ....[4]....
        /*00c0*/ 	.word	0x00000950


	//   ....[5]....
        /*00c4*/ 	.word	0x00000ac0


	//   ....[6]....
        /*00c8*/ 	.word	0x00000c60


	//   ....[7]....
        /*00cc*/ 	.word	0x00000e10


	//   ....[8]....
        /*00d0*/ 	.word	0x00002080


	//   ....[9]....
        /*00d4*/ 	.word	0x00002fd0


	//   ....[10]....
        /*00d8*/ 	.word	0x000031e0


	//   ....[11]....
        /*00dc*/ 	.word	0x00003210


	//   ....[12]....
        /*00e0*/ 	.word	0x00003cc0


	//   ....[13]....
        /*00e4*/ 	.word	0x00003ef0


	//----- nvinfo : EIATTR_VRC_CTA_INIT_COUNT
	.align		4
.L_44:
        /*00e8*/ 	.byte	0x02, 0x4a
        /*00ea*/ 	.byte	0x80
	.zero		1


	//----- nvinfo : EIATTR_SYSCALL_OFFSETS
	.align		4
        /*00ec*/ 	.byte	0x04, 0x46
        /*00ee*/ 	.short	(.L_46 - .L_45)


	//   ....[0]....
.L_45:
        /*00f0*/ 	.word	0x00005ba0


	//   ....[1]....
        /*00f4*/ 	.word	0x00005ce0


	//   ....[2]....
        /*00f8*/ 	.word	0x00006510


	//   ....[3]....
        /*00fc*/ 	.word	0x000072b0


	//   ....[4]....
        /*0100*/ 	.word	0x00008000


	//   ....[5]....
        /*0104*/ 	.word	0x00008d70


	//----- nvinfo : EIATTR_MBARRIER_INSTR_OFFSETS
	.align		4
.L_46:
        /*0108*/ 	.byte	0x04, 0x39
        /*010a*/ 	.short	(.L_48 - .L_47)


	//   ....[0]....
.L_47:
        /*010c*/ 	.word	0x00000600
        /*0110*/ 	.word	0x000000ff
        /*0114*/ 	.word	0x00000000
        /*0118*/ 	.short	0x0100
        /*011a*/ 	.byte	0x04
	.zero		1


	//   ....[1]....
        /*011c*/ 	.word	0x00000610
        /*0120*/ 	.word	0x000000ff
        /*0124*/ 	.word	0x00000028
        /*0128*/ 	.short	0x0100
        /*012a*/ 	.byte	0x04
	.zero		1


	//   ....[2]....
        /*012c*/ 	.word	0x00000620
        /*0130*/ 	.word	0x000000ff
        /*0134*/ 	.word	0x00000008
        /*0138*/ 	.short	0x0100
        /*013a*/ 	.byte	0x04
	.zero		1


	//   ....[3]....
        /*013c*/ 	.word	0x00000630
        /*0140*/ 	.word	0x000000ff
        /*0144*/ 	.word	0x00000030
        /*0148*/ 	.short	0x0100
        /*014a*/ 	.byte	0x04
	.zero		1


	//   ....[4]....
        /*014c*/ 	.word	0x00000640
        /*0150*/ 	.word	0x000000ff
        /*0154*/ 	.word	0x00000010
        /*0158*/ 	.short	0x0100
        /*015a*/ 	.byte	0x04
	.zero		1


	//   ....[5]....
        /*015c*/ 	.word	0x00000650
        /*0160*/ 	.word	0x000000ff
        /*0164*/ 	.word	0x00000038
        /*0168*/ 	.short	0x0100
        /*016a*/ 	.byte	0x04
	.zero		1


	//   ....[6]....
        /*016c*/ 	.word	0x00000660
        /*0170*/ 	.word	0x000000ff
        /*0174*/ 	.word	0x00000018
        /*0178*/ 	.short	0x0100
        /*017a*/ 	.byte	0x04
	.zero		1


	//   ....[7]....
        /*017c*/ 	.word	0x00000670
        /*0180*/ 	.word	0x000000ff
        /*0184*/ 	.word	0x00000040
        /*0188*/ 	.short	0x0100
        /*018a*/ 	.byte	0x04
	.zero		1


	//   ....[8]....
        /*018c*/ 	.word	0x00000680
        /*0190*/ 	.word	0x000000ff
        /*0194*/ 	.word	0x00000020
        /*0198*/ 	.short	0x0100
        /*019a*/ 	.byte	0x04
	.zero		1


	//   ....[9]....
        /*019c*/ 	.word	0x00000690
        /*01a0*/ 	.word	0x000000ff
        /*01a4*/ 	.word	0x00000048
        /*01a8*/ 	.short	0x0100
        /*01aa*/ 	.byte	0x04
	.zero		1


	//   ....[10]....
        /*01ac*/ 	.word	0x000007c0
        /*01b0*/ 	.word	0x000000ff
        /*01b4*/ 	.word	0x00000050
        /*01b8*/ 	.short	0x0100
        /*01ba*/ 	.byte	0x04
	.zero		1


	//   ....[11]....
        /*01bc*/ 	.word	0x000007d0
        /*01c0*/ 	.word	0x000000ff
        /*01c4*/ 	.word	0x00000070
        /*01c8*/ 	.short	0x0100
        /*01ca*/ 	.byte	0x04
	.zero		1


	//   ....[12]....
        /*01cc*/ 	.word	0x000007e0
        /*01d0*/ 	.word	0x000000ff
        /*01d4*/ 	.word	0x00000058
        /*01d8*/ 	.short	0x0100
        /*01da*/ 	.byte	0x04
	.zero		1


	//   ....[13]....
        /*01dc*/ 	.word	0x000007f0
        /*01e0*/ 	.word	0x000000ff
        /*01e4*/ 	.word	0x00000078
        /*01e8*/ 	.short	0x0100
        /*01ea*/ 	.byte	0x04
	.zero		1


	//   ....[14]....
        /*01ec*/ 	.word	0x00000800
        /*01f0*/ 	.word	0x000000ff
        /*01f4*/ 	.word	0x00000060
        /*01f8*/ 	.short	0x0100
        /*01fa*/ 	.byte	0x04
	.zero		1


	//   ....[15]....
        /*01fc*/ 	.word	0x00000810
        /*0200*/ 	.word	0x000000ff
        /*0204*/ 	.word	0x00000080
        /*0208*/ 	.short	0x0100
        /*020a*/ 	.byte	0x04
	.zero		1


	//   ....[16]....
        /*020c*/ 	.word	0x00000820
        /*0210*/ 	.word	0x000000ff
        /*0214*/ 	.word	0x00000068
        /*0218*/ 	.short	0x0100
        /*021a*/ 	.byte	0x04
	.zero		1


	//   ....[17]....
        /*021c*/ 	.word	0x00000830
        /*0220*/ 	.word	0x000000ff
        /*0224*/ 	.word	0x00000088
        /*0228*/ 	.short	0x0100
        /*022a*/ 	.byte	0x04
	.zero		1


	//   ....[18]....
        /*022c*/ 	.word	0x00000920
        /*0230*/ 	.word	0x000000ff
        /*0234*/ 	.word	0x00000090
        /*0238*/ 	.short	0x0100
        /*023a*/ 	.byte	0x06
	.zero		1


	//   ....[19]....
        /*023c*/ 	.word	0x00000930
        /*0240*/ 	.word	0x000000ff
        /*0244*/ 	.word	0x00000098
        /*0248*/ 	.short	0x0100
        /*024a*/ 	.byte	0x06
	.zero		1


	//   ....[20]....
        /*024c*/ 	.word	0x00000a70
        /*0250*/ 	.word	0x000000ff
        /*0254*/ 	.word	0x000000a0
        /*0258*/ 	.short	0x0100
        /*025a*/ 	.byte	0x06
	.zero		1


	//   ....[21]....
        /*025c*/ 	.word	0x00000a80
        /*0260*/ 	.word	0x000000ff
        /*0264*/ 	.word	0x000000b0
        /*0268*/ 	.short	0x0100
        /*026a*/ 	.byte	0x06
	.zero		1


	//   ....[22]....
        /*026c*/ 	.word	0x00000a90
        /*0270*/ 	.word	0x000000ff
        /*0274*/ 	.word	0x000000a8
        /*0278*/ 	.short	0x0100
        /*027a*/ 	.byte	0x06
	.zero		1


	//   ....[23]....
        /*027c*/ 	.word	0x00000aa0
        /*0280*/ 	.word	0x000000ff
        /*0284*/ 	.word	0x000000b8
        /*0288*/ 	.short	0x0100
        /*028a*/ 	.byte	0x06
	.zero		1


	//   ....[24]....
        /*028c*/ 	.word	0x00000bd0
        /*0290*/ 	.word	0x000000ff
        /*0294*/ 	.word	0x000000c0
        /*0298*/ 	.short	0x0100
        /*029a*/ 	.byte	0x04
	.zero		1


	//   ....[25]....
        /*029c*/ 	.word	0x00000be0
        /*02a0*/ 	.word	0x000000ff
        /*02a4*/ 	.word	0x000000e0
        /*02a8*/ 	.short	0x0100
        /*02aa*/ 	.byte	0x04
	.zero		1


	//   ....[26]....
        /*02ac*/ 	.word	0x00000bf0
        /*02b0*/ 	.word	0x000000ff
        /*02b4*/ 	.word	0x000000c8
        /*02b8*/ 	.short	0x0100
        /*02ba*/ 	.byte	0x04
	.zero		1


	//   ....[27]....
        /*02bc*/ 	.word	0x00000c00
        /*02c0*/ 	.word	0x000000ff
        /*02c4*/ 	.word	0x000000e8
        /*02c8*/ 	.short	0x0100
        /*02ca*/ 	.byte	0x04
	.zero		1


	//   ....[28]....
        /*02cc*/ 	.word	0x00000c10
        /*02d0*/ 	.word	0x000000ff
        /*02d4*/ 	.word	0x000000d0
        /*02d8*/ 	.short	0x0100
        /*02da*/ 	.byte	0x04
	.zero		1


	//   ....[29]....
        /*02dc*/ 	.word	0x00000c20
        /*02e0*/ 	.word	0x000000ff
        /*02e4*/ 	.word	0x000000f0
        /*02e8*/ 	.short	0x0100
        /*02ea*/ 	.byte	0x04
	.zero		1


	//   ....[30]....
        /*02ec*/ 	.word	0x00000c30
        /*02f0*/ 	.word	0x000000ff
        /*02f4*/ 	.word	0x000000d8
        /*02f8*/ 	.short	0x0100
        /*02fa*/ 	.byte	0x04
	.zero		1


	//   ....[31]....
        /*02fc*/ 	.word	0x00000c40
        /*0300*/ 	.word	0x000000ff
        /*0304*/ 	.word	0x000000f8
        /*0308*/ 	.short	0x0100
        /*030a*/ 	.byte	0x04
	.zero		1


	//   ....[32]....
        /*030c*/ 	.word	0x00000d30
        /*0310*/ 	.word	0x000000ff
        /*0314*/ 	.word	0x00000100
        /*0318*/ 	.short	0x0100
        /*031a*/ 	.byte	0x04
	.zero		1


	//   ....[33]....
        /*031c*/ 	.word	0x00000d40
        /*0320*/ 	.word	0x000000ff
        /*0324*/ 	.word	0x00000110
        /*0328*/ 	.short	0x0100
        /*032a*/ 	.byte	0x04
	.zero		1


	//   ....[34]....
        /*032c*/ 	.word	0x00000d50
        /*0330*/ 	.word	0x000000ff
        /*0334*/ 	.word	0x00000108
        /*0338*/ 	.short	0x0100
        /*033a*/ 	.byte	0x04
	.zero		1


	//   ....[35]....
        /*033c*/ 	.word	0x00000d60
        /*0340*/ 	.word	0x000000ff
        /*0344*/ 	.word	0x00000118
        /*0348*/ 	.short	0x0100
        /*034a*/ 	.byte	0x04
	.zero		1


	//   ....[36]....
        /*034c*/ 	.word	0x00001900
        /*0350*/ 	.word	0x00000000
        /*0354*/ 	.word	0x00000110
        /*0358*/ 	.short	0x010a
        /*035a*/ 	.byte	0xff
	.zero		1


	//   ....[37]....
        /*035c*/ 	.word	0x00001930
        /*0360*/ 	.word	0x00000000
        /*0364*/ 	.word	0x00000100
        /*0368*/ 	.short	0x0101
        /*036a*/ 	.byte	0xff
	.zero		1


	//   ....[38]....
        /*036c*/ 	.word	0x00001a00
        /*0370*/ 	.word	0x000000ff
        /*0374*/ 	.word	0x00000028
        /*0378*/ 	.short	0x010a
        /*037a*/ 	.byte	0x04
	.zero		1


	//   ....[39]....
        /*037c*/ 	.word	0x00001a80
        /*0380*/ 	.word	0x000000ff
        /*0384*/ 	.word	0x00000028
        /*0388*/ 	.short	0x010a
        /*038a*/ 	.byte	0x21
	.zero		1


	//   ....[40]....
        /*038c*/ 	.word	0x00001c10
        /*0390*/ 	.word	0x000000ff
        /*0394*/ 	.word	0x00000028
        /*0398*/ 	.short	0x010a
        /*039a*/ 	.byte	0x08
	.zero		1


	//   ....[41]....
        /*039c*/ 	.word	0x00001d30
        /*03a0*/ 	.word	0x000000ff
        /*03a4*/ 	.word	0x00000098
        /*03a8*/ 	.short	0x0101
        /*03aa*/ 	.byte	0x06
	.zero		1


	//   ....[42]....
        /*03ac*/ 	.word	0x00001d50
        /*03b0*/ 	.word	0x000000ff
        /*03b4*/ 	.word	0x00000028
        /*03b8*/ 	.short	0x010a
        /*03ba*/ 	.byte	0x04
	.zero		1


	//   ....[43]....
        /*03bc*/ 	.word	0x00001dd0
        /*03c0*/ 	.word	0x000000ff
        /*03c4*/ 	.word	0x00000028
        /*03c8*/ 	.short	0x010a
        /*03ca*/ 	.byte	0x11
	.zero		1


	//   ....[44]....
        /*03cc*/ 	.word	0x00001fe0
        /*03d0*/ 	.word	0x000000ff
        /*03d4*/ 	.word	0x00000028
        /*03d8*/ 	.short	0x010a
        /*03da*/ 	.byte	0x07
	.zero		1


	//   ....[45]....
        /*03dc*/ 	.word	0x000020b0
        /*03e0*/ 	.word	0x00000003
        /*03e4*/ 	.word	0x000000a0
        /*03e8*/ 	.short	0x010a
        /*03ea*/ 	.byte	0xff
	.zero		1


	//   ....[46]....
        /*03ec*/ 	.word	0x00002200
        /*03f0*/ 	.word	0x00000000
        /*03f4*/ 	.word	0x00000000
        /*03f8*/ 	.short	0x0101
        /*03fa*/ 	.byte	0xff
	.zero		1


	//   ....[47]....
        /*03fc*/ 	.word	0x000027c0
        /*0400*/ 	.word	0x000000ff
        /*0404*/ 	.word	0x00000000
        /*0408*/ 	.short	0x010a
        /*040a*/ 	.byte	0x04
	.zero		1


	//   ....[48]....
        /*040c*/ 	.word	0x00002850
        /*0410*/ 	.word	0x000000ff
        /*0414*/ 	.word	0x00000000
        /*0418*/ 	.short	0x010a
        /*041a*/ 	.byte	0x05
	.zero		1


	//   ....[49]....
        /*041c*/ 	.word	0x000028e0
        /*0420*/ 	.word	0x000000ff
        /*0424*/ 	.word	0x00000000
        /*0428*/ 	.short	0x010a
        /*042a*/ 	.byte	0x05
	.zero		1


	//   ....[50]....
        /*042c*/ 	.word	0x00002970
        /*0430*/ 	.word	0x000000ff
        /*0434*/ 	.word	0x00000000
        /*0438*/ 	.short	0x010a
        /*043a*/ 	.byte	0x05
	.zero		1


	//   ....[51]....
        /*043c*/ 	.word	0x00002a10
        /*0440*/ 	.word	0x00000000
        /*0444*/ 	.word	0x00000000
        /*0448*/ 	.short	0x010a
        /*044a*/ 	.byte	0xff
	.zero		1


	//   ....[52]....
        /*044c*/ 	.word	0x00002b30
        /*0450*/ 	.word	0x00000002
        /*0454*/ 	.word	0x00000100
        /*0458*/ 	.short	0x010a
        /*045a*/ 	.byte	0xff
	.zero		1


	//   ....[53]....
        /*045c*/ 	.word	0x00002ba0
        /*0460*/ 	.word	0x00000002
        /*0464*/ 	.word	0x00000000
        /*0468*/ 	.short	0x0101
        /*046a*/ 	.byte	0xff
	.zero		1


	//   ....[54]....
        /*046c*/ 	.word	0x00002bc0
        /*0470*/ 	.word	0x000000ff
        /*0474*/ 	.word	0x000000b0
        /*0478*/ 	.short	0x010a
        /*047a*/ 	.byte	0x04
	.zero		1


	//   ....[55]....
        /*047c*/ 	.word	0x00002ce0
        /*0480*/ 	.word	0x00000002
        /*0484*/ 	.word	0x000000a0
        /*0488*/ 	.short	0x010a
        /*048a*/ 	.byte	0xff
	.zero		1


	//   ....[56]....
        /*048c*/ 	.word	0x00002de0
        /*0490*/ 	.word	0x00000002
        /*0494*/ 	.word	0x00000000
        /*0498*/ 	.short	0x0101
        /*049a*/ 	.byte	0xff
	.zero		1


	//   ....[57]....
        /*049c*/ 	.word	0x00002e70
        /*04a0*/ 	.word	0x000000ff
        /*04a4*/ 	.word	0x000000b0
        /*04a8*/ 	.short	0x0106
        /*04aa*/ 	.byte	0x04
	.zero		1


	//   ....[58]....
        /*04ac*/ 	.word	0x00002e90
        /*04b0*/ 	.word	0x000000ff
        /*04b4*/ 	.word	0x000000b0
        /*04b8*/ 	.short	0x010a
        /*04ba*/ 	.byte	0x04
	.zero		1


	//   ....[59]....
        /*04bc*/ 	.word	0x00002f20
        /*04c0*/ 	.word	0x000000ff
        /*04c4*/ 	.word	0x000000b0
        /*04c8*/ 	.short	0x0106
        /*04ca*/ 	.byte	0x07
	.zero		1


	//   ....[60]....
        /*04cc*/ 	.word	0x00002f60
        /*04d0*/ 	.word	0x00000000
        /*04d4*/ 	.word	0x000000b0
        /*04d8*/ 	.short	0x010a
        /*04da*/ 	.byte	0xff
	.zero		1


	//   ....[61]....
        /*04dc*/ 	.word	0x000034b0
        /*04e0*/ 	.word	0x00000000
        /*04e4*/ 	.word	0x000000a0
        /*04e8*/ 	.short	0x010a
        /*04ea*/ 	.byte	0xff
	.zero		1


	//   ....[62]....
        /*04ec*/ 	.word	0x000035b0
        /*04f0*/ 	.word	0x00000003
        /*04f4*/ 	.word	0x00000000
        /*04f8*/ 	.short	0x0101
        /*04fa*/ 	.byte	0xff
	.zero		1


	//   ....[63]....
        /*04fc*/ 	.word	0x000035c0
        /*0500*/ 	.word	0x000000ff
        /*0504*/ 	.word	0x00000000
        /*0508*/ 	.short	0x010a
        /*050a*/ 	.byte	0x04
	.zero		1


	//   ....[64]....
        /*050c*/ 	.word	0x00003640
        /*0510*/ 	.word	0x000000ff
        /*0514*/ 	.word	0x000000e0
        /*0518*/ 	.short	0x010a
        /*051a*/ 	.byte	0x1f
	.zero		1


	//   ....[65]....
        /*051c*/ 	.word	0x00003720
        /*0520*/ 	.word	0x000000ff
        /*0524*/ 	.word	0x00000000
        /*0528*/ 	.short	0x010a
        /*052a*/ 	.byte	0x05
	.zero		1


	//   ....[66]....
        /*052c*/ 	.word	0x00003860
        /*0530*/ 	.word	0x000000ff
        /*0534*/ 	.word	0x00000000
        /*0538*/ 	.short	0x010a
        /*053a*/ 	.byte	0x04
	.zero		1


	//   ....[67]....
        /*053c*/ 	.word	0x00003af0
        /*0540*/ 	.word	0x000000ff
        /*0544*/ 	.word	0x00000000
        /*0548*/ 	.short	0x010a
        /*054a*/ 	.byte	0x04
	.zero		1


	//   ....[68]....
        /*054c*/ 	.word	0x00003b80
        /*0550*/ 	.word	0x000000ff
        /*0554*/ 	.word	0x00000000
        /*0558*/ 	.short	0x010a
        /*055a*/ 	.byte	0x05
	.zero		1


	//   ....[69]....
        /*055c*/ 	.word	0x00003c10
        /*0560*/ 	.word	0x000000ff
        /*0564*/ 	.word	0x00000000
        /*0568*/ 	.short	0x010a
        /*056a*/ 	.byte	0x05
	.zero		1


	//   ....[70]....
        /*056c*/ 	.word	0x00003ca0
        /*0570*/ 	.word	0x000000ff
        /*0574*/ 	.word	0x00000000
        /*0578*/ 	.short	0x010a
        /*057a*/ 	.byte	0x04
	.zero		1


	//   ....[71]....
        /*057c*/ 	.word	0x000041c0
        /*0580*/ 	.word	0x00000008
        /*0584*/ 	.word	0x000000a0
        /*0588*/ 	.short	0x010a
        /*058a*/ 	.byte	0xff
	.zero		1


	//   ....[72]....
        /*058c*/ 	.word	0x00004330
        /*0590*/ 	.word	0x00000000
        /*0594*/ 	.word	0x00000000
        /*0598*/ 	.short	0x0101
        /*059a*/ 	.byte	0xff
	.zero		1


	//   ....[73]....
        /*059c*/ 	.word	0x00004810
        /*05a0*/ 	.word	0x000000ff
        /*05a4*/ 	.word	0x00000098
        /*05a8*/ 	.short	0x010a
        /*05aa*/ 	.byte	0x15
	.zero		1


	//   ....[74]....
        /*05ac*/ 	.word	0x000049a0
        /*05b0*/ 	.word	0x000000ff
        /*05b4*/ 	.word	0x00000070
        /*05b8*/ 	.short	0x010a
        /*05ba*/ 	.byte	0x15
	.zero		1


	//   ....[75]....
        /*05bc*/ 	.word	0x00004af0
        /*05c0*/ 	.word	0x000000ff
        /*05c4*/ 	.word	0x00000050
        /*05c8*/ 	.short	0x010b
        /*05ca*/ 	.byte	0x15
	.zero		1


	//   ....[76]....
        /*05cc*/ 	.word	0x00004b10
        /*05d0*/ 	.word	0x000000ff
        /*05d4*/ 	.word	0x00000000
        /*05d8*/ 	.short	0x0101
        /*05da*/ 	.byte	0x04
	.zero		1


	//   ....[77]....
        /*05dc*/ 	.word	0x00004b20
        /*05e0*/ 	.word	0x000000ff
        /*05e4*/ 	.word	0x00000078
        /*05e8*/ 	.short	0x010a
        /*05ea*/ 	.byte	0x15
	.zero		1


	//   ....[78]....
        /*05ec*/ 	.word	0x00004c70
        /*05f0*/ 	.word	0x000000ff
        /*05f4*/ 	.word	0x00000058
        /*05f8*/ 	.short	0x010b
        /*05fa*/ 	.byte	0x15
	.zero		1


	//   ....[79]....
        /*05fc*/ 	.word	0x00004c90
        /*0600*/ 	.word	0x000000ff
        /*0604*/ 	.word	0x00000000
        /*0608*/ 	.short	0x0101
        /*060a*/ 	.byte	0x04
	.zero		1


	//   ....[80]....
        /*060c*/ 	.word	0x00004ca0
        /*0610*/ 	.word	0x000000ff
        /*0614*/ 	.word	0x00000080
        /*0618*/ 	.short	0x010a
        /*061a*/ 	.byte	0x15
	.zero		1


	//   ....[81]....
        /*061c*/ 	.word	0x00004e00
        /*0620*/ 	.word	0x000000ff
        /*0624*/ 	.word	0x00000060
        /*0628*/ 	.short	0x010b
        /*062a*/ 	.byte	0x15
	.zero		1


	//   ....[82]....
        /*062c*/ 	.word	0x00004e20
        /*0630*/ 	.word	0x000000ff
        /*0634*/ 	.word	0x00000000
        /*0638*/ 	.short	0x0101
        /*063a*/ 	.byte	0x04
	.zero		1


	//   ....[83]....
        /*063c*/ 	.word	0x00004e30
        /*0640*/ 	.word	0x000000ff
        /*0644*/ 	.word	0x00000088
        /*0648*/ 	.short	0x010a
        /*064a*/ 	.byte	0x15
	.zero		1


	//   ....[84]....
        /*064c*/ 	.word	0x00005030
        /*0650*/ 	.word	0x000000ff
        /*0654*/ 	.word	0x00000068
        /*0658*/ 	.short	0x010b
        /*065a*/ 	.byte	0x15
	.zero		1


	//   ....[85]....
        /*065c*/ 	.word	0x00005040
        /*0660*/ 	.word	0x000000ff
        /*0664*/ 	.word	0x00000000
        /*0668*/ 	.short	0x0101
        /*066a*/ 	.byte	0x2b
	.zero		1


	//   ....[86]....
        /*066c*/ 	.word	0x00005070
        /*0670*/ 	.word	0x000000ff
        /*0674*/ 	.word	0x00000070
        /*0678*/ 	.short	0x010a
        /*067a*/ 	.byte	0x15
	.zero		1


	//   ....[87]....
        /*067c*/ 	.word	0x00005090
        /*0680*/ 	.word	0x000000ff
        /*0684*/ 	.word	0x00000078
        /*0688*/ 	.short	0x010a
        /*068a*/ 	.byte	0x15
	.zero		1


	//   ....[88]....
        /*068c*/ 	.word	0x000050b0
        /*0690*/ 	.word	0x000000ff
        /*0694*/ 	.word	0x00000080
        /*0698*/ 	.short	0x010a
        /*069a*/ 	.byte	0x15
	.zero		1


	//   ....[89]....
        /*069c*/ 	.word	0x000050f0
        /*06a0*/ 	.word	0x00000000
        /*06a4*/ 	.word	0x00000088
        /*06a8*/ 	.short	0x010a
        /*06aa*/ 	.byte	0xff
	.zero		1


	//   ....[90]....
        /*06ac*/ 	.word	0x00005430
        /*06b0*/ 	.word	0x00000003
        /*06b4*/ 	.word	0x000000a0
        /*06b8*/ 	.short	0x010a
        /*06ba*/ 	.byte	0xff
	.zero		1


	//   ....[91]....
        /*06bc*/ 	.word	0x000055b0
        /*06c0*/ 	.word	0x00000000
        /*06c4*/ 	.word	0x00000000
        /*06c8*/ 	.short	0x0101
        /*06ca*/ 	.byte	0xff
	.zero		1


	//   ....[92]....
        /*06cc*/ 	.word	0x000060d0
        /*06d0*/ 	.word	0x00000002
        /*06d4*/ 	.word	0x00000050
        /*06d8*/ 	.short	0x010a
        /*06da*/ 	.byte	0xff
	.zero		1


	//   ....[93]....
        /*06dc*/ 	.word	0x00006110
        /*06e0*/ 	.word	0x00000034
        /*06e4*/ 	.word	0x000000c0
        /*06e8*/ 	.short	0x010a
        /*06ea*/ 	.byte	0xff
	.zero		1


	//   ....[94]....
        /*06ec*/ 	.word	0x00006250
        /*06f0*/ 	.word	0x00000002
        /*06f4*/ 	.word	0x00000050
        /*06f8*/ 	.short	0x010a
        /*06fa*/ 	.byte	0xff
	.zero		1


	//   ....[95]....
        /*06fc*/ 	.word	0x00006370
        /*0700*/ 	.word	0x00000000
        /*0704*/ 	.word	0x00000000
        /*0708*/ 	.short	0x0101
        /*070a*/ 	.byte	0xff
	.zero		1


	//   ....[96]....
        /*070c*/ 	.word	0x000063f0
        /*0710*/ 	.word	0x00000034
        /*0714*/ 	.word	0x000000c0
        /*0718*/ 	.short	0x010a
        /*071a*/ 	.byte	0xff
	.zero		1


	//   ....[97]....
        /*071c*/ 	.word	0x00006f60
        /*0720*/ 	.word	0x00000000
        /*0724*/ 	.word	0x00000050
        /*0728*/ 	.short	0x010a
        /*072a*/ 	.byte	0xff
	.zero		1


	//   ....[98]....
        /*072c*/ 	.word	0x00007010
        /*0730*/ 	.word	0x00000000
        /*0734*/ 	.word	0x00000050
        /*0738*/ 	.short	0x010a
        /*073a*/ 	.byte	0xff
	.zero		1


	//   ....[99]....
        /*073c*/ 	.word	0x00007130
        /*0740*/ 	.word	0x00000000
        /*0744*/ 	.word	0x00000000
        /*0748*/ 	.short	0x0101
        /*074a*/ 	.byte	0xff
	.zero		1


	//   ....[100]....
        /*074c*/ 	.word	0x00007ca0
        /*0750*/ 	.word	0x00000000
        /*0754*/ 	.word	0x00000050
        /*0758*/ 	.short	0x010a
        /*075a*/ 	.byte	0xff
	.zero		1


	//   ....[101]....
        /*075c*/ 	.word	0x00007d50
        /*0760*/ 	.word	0x00000000
        /*0764*/ 	.word	0x00000050
        /*0768*/ 	.short	0x010a
        /*076a*/ 	.byte	0xff
	.zero		1


	//   ....[102]....
        /*076c*/ 	.word	0x00007e80
        /*0770*/ 	.word	0x00000000
        /*0774*/ 	.word	0x00000000
        /*0778*/ 	.short	0x0101
        /*077a*/ 	.byte	0xff
	.zero		1


	//   ....[103]....
        /*077c*/ 	.word	0x00008a20
        /*0780*/ 	.word	0x00000000
        /*0784*/ 	.word	0x00000050
        /*0788*/ 	.short	0x010a
        /*078a*/ 	.byte	0xff
	.zero		1


	//   ....[104]....
        /*078c*/ 	.word	0x00008ad0
        /*0790*/ 	.word	0x00000000
        /*0794*/ 	.word	0x00000050
        /*0798*/ 	.short	0x010a
        /*079a*/ 	.byte	0xff
	.zero		1


	//   ....[105]....
        /*079c*/ 	.word	0x00008bf0
        /*07a0*/ 	.word	0x00000000
        /*07a4*/ 	.word	0x00000000
        /*07a8*/ 	.short	0x0101
        /*07aa*/ 	.byte	0xff
	.zero		1


	//   ....[106]....
        /*07ac*/ 	.word	0x00009000
        /*07b0*/ 	.word	0x000000ff
        /*07b4*/ 	.word	0x00000000
        /*07b8*/ 	.short	0x0101
        /*07ba*/ 	.byte	0x04
	.zero		1


	//   ....[107]....
        /*07bc*/ 	.word	0x00009900
        /*07c0*/ 	.word	0x00000000
        /*07c4*/ 	.word	0x00000110
        /*07c8*/ 	.short	0x010a
        /*07ca*/ 	.byte	0xff
	.zero		1


	//   ....[108]....
        /*07cc*/ 	.word	0x00009960
        /*07d0*/ 	.word	0x00000000
        /*07d4*/ 	.word	0x00000028
        /*07d8*/ 	.short	0x010a
        /*07da*/ 	.byte	0xff
	.zero		1


	//   ....[109]....
        /*07dc*/ 	.word	0x000099c0
        /*07e0*/ 	.word	0x00000000
        /*07e4*/ 	.word	0x00000028
        /*07e8*/ 	.short	0x010a
        /*07ea*/ 	.byte	0xff
	.zero		1


	//   ....[110]....
        /*07ec*/ 	.word	0x00009a10
        /*07f0*/ 	.word	0x00000003
        /*07f4*/ 	.word	0x000000a0
        /*07f8*/ 	.short	0x010a
        /*07fa*/ 	.byte	0xff
	.zero		1


	//   ....[111]....
        /*07fc*/ 	.word	0x00009a70
        /*0800*/ 	.word	0x00000000
        /*0804*/ 	.word	0x00000000
        /*0808*/ 	.short	0x010a
        /*080a*/ 	.byte	0xff
	.zero		1


	//   ....[112]....
        /*080c*/ 	.word	0x00009ad0
        /*0810*/ 	.word	0x00000000
        /*0814*/ 	.word	0x00000000
        /*0818*/ 	.short	0x010a
        /*081a*/ 	.byte	0xff
	.zero		1


	//   ....[113]....
        /*081c*/ 	.word	0x00009b30
        /*0820*/ 	.word	0x00000000
        /*0824*/ 	.word	0x00000000
        /*0828*/ 	.short	0x010a
        /*082a*/ 	.byte	0xff
	.zero		1


	//   ....[114]....
        /*082c*/ 	.word	0x00009b90
        /*0830*/ 	.word	0x00000000
        /*0834*/ 	.word	0x00000000
        /*0838*/ 	.short	0x010a
        /*083a*/ 	.byte	0xff
	.zero		1


	//   ....[115]....
        /*083c*/ 	.word	0x00009be0
        /*0840*/ 	.word	0x00000002
        /*0844*/ 	.word	0x00000100
        /*0848*/ 	.short	0x010a
        /*084a*/ 	.byte	0xff
	.zero		1


	//   ....[116]....
        /*084c*/ 	.word	0x00009c40
        /*0850*/ 	.word	0x00000002
        /*0854*/ 	.word	0x000000b0
        /*0858*/ 	.short	0x010a
        /*085a*/ 	.byte	0xff
	.zero		1


	//   ....[117]....
        /*085c*/ 	.word	0x00009c90
        /*0860*/ 	.word	0x00000002
        /*0864*/ 	.word	0x000000a0
        /*0868*/ 	.short	0x010a
        /*086a*/ 	.byte	0xff
	.zero		1


	//   ....[118]....
        /*086c*/ 	.word	0x00009cf0
        /*0870*/ 	.word	0x00000000
        /*0874*/ 	.word	0x000000b0
        /*0878*/ 	.short	0x010a
        /*087a*/ 	.byte	0xff
	.zero		1


	//   ....[119]....
        /*087c*/ 	.word	0x00009d40
        /*0880*/ 	.word	0x00000000
        /*0884*/ 	.word	0x000000a0
        /*0888*/ 	.short	0x010a
        /*088a*/ 	.byte	0xff
	.zero		1


	//   ....[120]....
        /*088c*/ 	.word	0x00009da0
        /*0890*/ 	.word	0x00000002
        /*0894*/ 	.word	0x000000e0
        /*0898*/ 	.short	0x010a
        /*089a*/ 	.byte	0xff
	.zero		1


	//   ....[121]....
        /*089c*/ 	.word	0x00009e00
        /*08a0*/ 	.word	0x00000000
        /*08a4*/ 	.word	0x00000000
        /*08a8*/ 	.short	0x010a
        /*08aa*/ 	.byte	0xff
	.zero		1


	//   ....[122]....
        /*08ac*/ 	.word	0x00009e60
        /*08b0*/ 	.word	0x00000000
        /*08b4*/ 	.word	0x00000000
        /*08b8*/ 	.short	0x010a
        /*08ba*/ 	.byte	0xff
	.zero		1


	//   ....[123]....
        /*08bc*/ 	.word	0x00009ec0
        /*08c0*/ 	.word	0x00000000
        /*08c4*/ 	.word	0x00000000
        /*08c8*/ 	.short	0x010a
        /*08ca*/ 	.byte	0xff
	.zero		1


	//   ....[124]....
        /*08cc*/ 	.word	0x00009f20
        /*08d0*/ 	.word	0x00000000
        /*08d4*/ 	.word	0x00000000
        /*08d8*/ 	.short	0x010a
        /*08da*/ 	.byte	0xff
	.zero		1


	//   ....[125]....
        /*08dc*/ 	.word	0x00009f80
        /*08e0*/ 	.word	0x00000000
        /*08e4*/ 	.word	0x00000000
        /*08e8*/ 	.short	0x010a
        /*08ea*/ 	.byte	0xff
	.zero		1


	//   ....[126]....
        /*08ec*/ 	.word	0x00009fd0
        /*08f0*/ 	.word	0x00000008
        /*08f4*/ 	.word	0x000000a0
        /*08f8*/ 	.short	0x010a
        /*08fa*/ 	.byte	0xff
	.zero		1


	//   ....[127]....
        /*08fc*/ 	.word	0x0000a030
        /*0900*/ 	.word	0x00000000
        /*0904*/ 	.word	0x00000098
        /*0908*/ 	.short	0x010a
        /*090a*/ 	.byte	0xff
	.zero		1


	//   ....[128]....
        /*090c*/ 	.word	0x0000a090
        /*0910*/ 	.word	0x00000000
        /*0914*/ 	.word	0x00000070
        /*0918*/ 	.short	0x010a
        /*091a*/ 	.byte	0xff
	.zero		1


	//   ....[129]....
        /*091c*/ 	.word	0x0000a0f0
        /*0920*/ 	.word	0x00000000
        /*0924*/ 	.word	0x00000078
        /*0928*/ 	.short	0x010a
        /*092a*/ 	.byte	0xff
	.zero		1


	//   ....[130]....
        /*092c*/ 	.word	0x0000a150
        /*0930*/ 	.word	0x00000000
        /*0934*/ 	.word	0x00000080
        /*0938*/ 	.short	0x010a
        /*093a*/ 	.byte	0xff
	.zero		1


	//   ....[131]....
        /*093c*/ 	.word	0x0000a1b0
        /*0940*/ 	.word	0x00000000
        /*0944*/ 	.word	0x00000088
        /*0948*/ 	.short	0x010a
        /*094a*/ 	.byte	0xff
	.zero		1


	//   ....[132]....
        /*094c*/ 	.word	0x0000a210
        /*0950*/ 	.word	0x00000000
        /*0954*/ 	.word	0x00000070
        /*0958*/ 	.short	0x010a
        /*095a*/ 	.byte	0xff
	.zero		1


	//   ....[133]....
        /*095c*/ 	.word	0x0000a270
        /*0960*/ 	.word	0x00000000
        /*0964*/ 	.word	0x00000078
        /*0968*/ 	.short	0x010a
        /*096a*/ 	.byte	0xff
	.zero		1


	//   ....[134]....
        /*096c*/ 	.word	0x0000a2d0
        /*0970*/ 	.word	0x00000000
        /*0974*/ 	.word	0x00000080
        /*0978*/ 	.short	0x010a
        /*097a*/ 	.byte	0xff
	.zero		1


	//   ....[135]....
        /*097c*/ 	.word	0x0000a320
        /*0980*/ 	.word	0x00000003
        /*0984*/ 	.word	0x000000a0
        /*0988*/ 	.short	0x010a
        /*098a*/ 	.byte	0xff
	.zero		1


	//   ....[136]....
        /*098c*/ 	.word	0x0000a370
        /*0990*/ 	.word	0x00000002
        /*0994*/ 	.word	0x00000050
        /*0998*/ 	.short	0x010a
        /*099a*/ 	.byte	0xff
	.zero		1


	//   ....[137]....
        /*099c*/ 	.word	0x0000a3c0
        /*09a0*/ 	.word	0x00000034
        /*09a4*/ 	.word	0x000000c0
        /*09a8*/ 	.short	0x010a
        /*09aa*/ 	.byte	0xff
	.zero		1


	//   ....[138]....
        /*09ac*/ 	.word	0x0000a410
        /*09b0*/ 	.word	0x00000000
        /*09b4*/ 	.word	0x00000050
        /*09b8*/ 	.short	0x010a
        /*09ba*/ 	.byte	0xff
	.zero		1


	//   ....[139]....
        /*09bc*/ 	.word	0x0000a460
        /*09c0*/ 	.word	0x00000000
        /*09c4*/ 	.word	0x00000050
        /*09c8*/ 	.short	0x010a
        /*09ca*/ 	.byte	0xff
	.zero		1


	//   ....[140]....
        /*09cc*/ 	.word	0x0000a4b0
        /*09d0*/ 	.word	0x00000000
        /*09d4*/ 	.word	0x00000050
        /*09d8*/ 	.short	0x010a
        /*09da*/ 	.byte	0xff
	.zero		1


	//----- nvinfo : EIATTR_NUM_MBARRIERS
	.align		4
.L_48:
        /*09dc*/ 	.byte	0x03, 0x38
        /*09de*/ 	.short	0x0024


	//----- nvinfo : EIATTR_EXIT_INSTR_OFFSETS
	.align		4
        /*09e0*/ 	.byte	0x04, 0x1c
        /*09e2*/ 	.short	(.L_50 - .L_49)


	//   ....[0]....
.L_49:
        /*09e4*/ 	.word	0x00002a40


	//   ....[1]....
        /*09e8*/ 	.word	0x00002f30


	//   ....[2]....
        /*09ec*/ 	.word	0x00002f90


	//   ....[3]....
        /*09f0*/ 	.word	0x00003f00


	//   ....[4]....
        /*09f4*/ 	.word	0x00005120


	//   ....[5]....
        /*09f8*/ 	.word	0x00005160


	//   ....[6]....
        /*09fc*/ 	.word	0x000098f0


	//----- nvinfo : EIATTR_MAX_THREADS
	.align		4
.L_50:
        /*0a00*/ 	.byte	0x04, 0x05
        /*0a02*/ 	.short	(.L_52 - .L_51)
.L_51:
        /*0a04*/ 	.word	0x00000100
        /*0a08*/ 	.word	0x00000001
        /*0a0c*/ 	.word	0x00000001


	//----- nvinfo : EIATTR_CRS_STACK_SIZE
	.align		4
.L_52:
        /*0a10*/ 	.byte	0x04, 0x1e
        /*0a12*/ 	.short	(.L_54 - .L_53)
.L_53:
        /*0a14*/ 	.word	0x00000000


	//----- nvinfo : EIATTR_CBANK_PARAM_SIZE
	.align		4
.L_54:
        /*0a18*/ 	.byte	0x03, 0x19
        /*0a1a*/ 	.short	0x0800


	//----- nvinfo : EIATTR_PARAM_CBANK
	.align		4
        /*0a1c*/ 	.byte	0x04, 0x0a
        /*0a1e*/ 	.short	(.L_56 - .L_55)
	.align		4
.L_55:
        /*0a20*/ 	.word	index@(.nv.constant0._ZN7cutlass13device_kernelINS_4gemm6kernel13GemmUniversalIN4cute5tupleIJiiiiEEENS1_10collective13CollectiveMmaINS1_35MainloopSm100TmaUmmaWarpSpecializedILi5ELi2ELi4ENS5_IJNS4_1CILi4EEENSA_ILi1EEESC_EEEEENS5_IJNSA_ILi64EEENSA_ILi256EEENSA_ILi128EEEEEEaNS5_IJlSC_lEEEaSJ_NS4_8TiledMMAINS4_8MMA_AtomIJNS4_15SM100_MMA_S8_SSIaaiLi64ELi256ELNS4_4UMMA5MajorE0ELSO_0ELNSN_8SaturateE0EEEEEENS4_6LayoutINS5_IJSC_SC_SC_EEENS5_IJNSA_ILi0EEESU_SU_EEEEENS5_IJNS4_10UnderscoreESX_SX_EEEEENS4_13SM90_TMA_LOADENS4_14ComposedLayoutINS4_7SwizzleILi3ELi4ELi3EEENS4_18smem_ptr_flag_bitsILi8EEENSS_INS5_IJNSA_ILi8EEESH_EEENS5_IJSH_SC_EEEEEEEvNS4_8identityENS4_23SM90_TMA_LOAD_MULTICASTES1A_vS1B_EENS_8epilogue10collective18CollectiveEpilogueINS1E_23Sm100TmaWarpSpecializedILi4ELi2ELi32ELb0ELb0EEEJSI_NS5_IJNSS_ISF_SC_EES1J_EEEaSJ_aSJ_NS1E_6fusion15FusionCallbacksIS1I_NS1L_17LinearCombinationIaiaiLNS_15FloatRoundStyleE2EEESI_S1K_JEEENS4_5SM1004TMEM4LOAD26SM100_TMEM_LOAD_16dp32b32xES10_NS11_INS12_ILi2ELi4ELi3EEES15_NSS_INS5_IJS16_SF_EEENS5_IJSF_SC_EEEEEEENS4_39AutoVectorizingCopyWithAssumedAlignmentILi128EEENS4_14SM90_TMA_STOREES1Z_S21_S21_EEEvvEEEEvNT_6ParamsE)
        /*0a24*/ 	.short	0x0380
        /*0a26*/ 	.short	0x0800


	//----- nvinfo : EIATTR_SW_WAR
	.align		4
.L_56:
        /*0a28*/ 	.byte	0x04, 0x36
        /*0a2a*/ 	.short	(.L_58 - .L_57)
.L_57:
        /*0a2c*/ 	.word	0x00000008
.L_58:


//--------------------- .nv.callgraph             --------------------------
	.section	.nv.callgraph,"",@"SHT_CUDA_CALLGRAPH"
	.align	4
	.sectionentsize	8
	.align		4
        /*0000*/ 	.word	0x00000000
	.align		4
        /*0004*/ 	.word	0xffffffff
	.align		4
        /*0008*/ 	.word	index@(_ZN7cutlass13device_kernelINS_4gemm6kernel13GemmUniversalIN4cute5tupleIJiiiiEEENS1_10collective13CollectiveMmaINS1_35MainloopSm100TmaUmmaWarpSpecializedILi5ELi2ELi4ENS5_IJNS4_1CILi4EEENSA_ILi1EEESC_EEEEENS5_IJNSA_ILi64EEENSA_ILi256EEENSA_ILi128EEEEEEaNS5_IJlSC_lEEEaSJ_NS4_8TiledMMAINS4_8MMA_AtomIJNS4_15SM100_MMA_S8_SSIaaiLi64ELi256ELNS4_4UMMA5MajorE0ELSO_0ELNSN_8SaturateE0EEEEEENS4_6LayoutINS5_IJSC_SC_SC_EEENS5_IJNSA_ILi0EEESU_SU_EEEEENS5_IJNS4_10UnderscoreESX_SX_EEEEENS4_13SM90_TMA_LOADENS4_14ComposedLayoutINS4_7SwizzleILi3ELi4ELi3EEENS4_18smem_ptr_flag_bitsILi8EEENSS_INS5_IJNSA_ILi8EEESH_EEENS5_IJSH_SC_EEEEEEEvNS4_8identityENS4_23SM90_TMA_LOAD_MULTICASTES1A_vS1B_EENS_8epilogue10collective18CollectiveEpilogueINS1E_23Sm100TmaWarpSpecializedILi4ELi2ELi32ELb0ELb0EEEJSI_NS5_IJNSS_ISF_SC_EES1J_EEEaSJ_aSJ_NS1E_6fusion15FusionCallbacksIS1I_NS1L_17LinearCombinationIaiaiLNS_15FloatRoundStyleE2EEESI_S1K_JEEENS4_5SM1004TMEM4LOAD26SM100_TMEM_LOAD_16dp32b32xES10_NS11_INS12_ILi2ELi4ELi3EEES15_NSS_INS5_IJS16_SF_EEENS5_IJSF_SC_EEEEEEENS4_39AutoVectorizingCopyWithAssumedAlignmentILi128EEENS4_14SM90_TMA_STOREES1Z_S21_S21_EEEvvEEEEvNT_6ParamsE)
	.align		4
        /*000c*/ 	.word	index@(__assertfail)
	.align		4
        /*0010*/ 	.word	0x00000000
	.align		4
        /*0014*/ 	.word	0xfffffffe
	.align		4
        /*0018*/ 	.word	0x00000000
	.align		4
        /*001c*/ 	.word	0xfffffffd
	.align		4
        /*0020*/ 	.word	0x00000000
	.align		4
        /*0024*/ 	.word	0xfffffffc


//--------------------- .nv.constant4             --------------------------
	.section	.nv.constant4,"a",@progbits
	.align	8
	.align		8
.nv.constant4:
        /*0000*/ 	.dword	__assertfail
	.align		8
        /*0008*/ 	.dword	__unnamed_1
	.align		8
        /*0010*/ 	.dword	__unnamed_2
	.align		8
        /*0018*/ 	.dword	__unnamed_3
	.align		8
        /*0020*/ 	.dword	_ZN40_INTERNAL_5f48b879_4_k_cu_aa1c3699_311364cuda3std3__45__cpo5beginE
	.align		8
        /*0028*/ 	.dword	_ZN40_INTERNAL_5f48b879_4_k_cu_aa1c3699_311364cuda3std3__45__cpo3endE
	.align		8
        /*0030*/ 	.dword	_ZN40_INTERNAL_5f48b879_4_k_cu_aa1c3699_311364cuda3std3__45__cpo6cbeginE
	.align		8
        /*0038*/ 	.dword	_ZN40_INTERNAL_5f48b879_4_k_cu_aa1c3699_311364cuda3std3__45__cpo4cendE
	.align		8
        /*0040*/ 	.dword	_ZN40_INTERNAL_5f48b879_4_k_cu_aa1c3699_311364cuda3std3__442_GLOBAL__N__5f48b879_4_k_cu_aa1c3699_311366ignoreE
	.align		8
        /*0048*/ 	.dword	_ZN40_INTERNAL_5f48b879_4_k_cu_aa1c3699_311364cuda3std3__419piecewise_constructE
	.align		8
        /*0050*/ 	.dword	_ZN40_INTERNAL_5f48b879_4_k_cu_aa1c3699_311364cuda3std3__48in_placeE
	.align		8
        /*0058*/ 	.dword	_ZN40_INTERNAL_5f48b879_4_k_cu_aa1c3699_311364cuda3std6ranges3__45__cpo4swapE
	.align		8
        /*0060*/ 	.dword	_ZN40_INTERNAL_5f48b879_4_k_cu_aa1c3699_311364cuda3std6ranges3__45__cpo9iter_moveE
	.align		8
        /*0068*/ 	.dword	_ZN40_INTERNAL_5f48b879_4_k_cu_aa1c3699_311364cute7productE
	.align		8
        /*0070*/ 	.dword	_ZN40_INTERNAL_5f48b879_4_k_cu_aa1c3699_311364cute1_E
	.align		8
        /*0078*/ 	.dword	$str$25
	.align		8
        /*0080*/ 	.dword	$str$26
	.align		8
        /*0088*/ 	.dword	$str$27
	.align		8
        /*0090*/ 	.dword	$str$28


//--------------------- .text._ZN7cutlass13device_kernelINS_4gemm6kernel13GemmUniversalIN4cute5tupleIJiiiiEEENS1_10collective13CollectiveMmaINS1_35MainloopSm100TmaUmmaWarpSpecializedILi5ELi2ELi4ENS5_IJNS4_1CILi4EEENSA_ILi1EEESC_EEEEENS5_IJNSA_ILi64EEENSA_ILi256EEENSA_ILi128EEEEEEaNS5_IJlSC_lEEEaSJ_NS4_8TiledMMAINS4_8MMA_AtomIJNS4_15SM100_MMA_S8_SSIaaiLi64ELi256ELNS4_4UMMA5MajorE0ELSO_0ELNSN_8SaturateE0EEEEEENS4_6LayoutINS5_IJSC_SC_SC_EEENS5_IJNSA_ILi0EEESU_SU_EEEEENS5_IJNS4_10UnderscoreESX_SX_EEEEENS4_13SM90_TMA_LOADENS4_14ComposedLayoutINS4_7SwizzleILi3ELi4ELi3EEENS4_18smem_ptr_flag_bitsILi8EEENSS_INS5_IJNSA_ILi8EEESH_EEENS5_IJSH_SC_EEEEEEEvNS4_8identityENS4_23SM90_TMA_LOAD_MULTICASTES1A_vS1B_EENS_8epilogue10collective18CollectiveEpilogueINS1E_23Sm100TmaWarpSpecializedILi4ELi2ELi32ELb0ELb0EEEJSI_NS5_IJNSS_ISF_SC_EES1J_EEEaSJ_aSJ_NS1E_6fusion15FusionCallbacksIS1I_NS1L_17LinearCombinationIaiaiLNS_15FloatRoundStyleE2EEESI_S1K_JEEENS4_5SM1004TMEM4LOAD26SM100_TMEM_LOAD_16dp32b32xES10_NS11_INS12_ILi2ELi4ELi3EEES15_NSS_INS5_IJS16_SF_EEENS5_IJSF_SC_EEEEEEENS4_39AutoVectorizingCopyWithAssumedAlignmentILi128EEENS4_14SM90_TMA_STOREES1Z_S21_S21_EEEvvEEEEvNT_6ParamsE --------------------------
	.section	.text._ZN7cutlass13device_kernelINS_4gemm6kernel13GemmUniversalIN4cute5tupleIJiiiiEEENS1_10collective13CollectiveMmaINS1_35MainloopSm100TmaUmmaWarpSpecializedILi5ELi2ELi4ENS5_IJNS4_1CILi4EEENSA_ILi1EEESC_EEEEENS5_IJNSA_ILi64EEENSA_ILi256EEENSA_ILi128EEEEEEaNS5_IJlSC_lEEEaSJ_NS4_8TiledMMAINS4_8MMA_AtomIJNS4_15SM100_MMA_S8_SSIaaiLi64ELi256ELNS4_4UMMA5MajorE0ELSO_0ELNSN_8SaturateE0EEEEEENS4_6LayoutINS5_IJSC_SC_SC_EEENS5_IJNSA_ILi0EEESU_SU_EEEEENS5_IJNS4_10UnderscoreESX_SX_EEEEENS4_13SM90_TMA_LOADENS4_14ComposedLayoutINS4_7SwizzleILi3ELi4ELi3EEENS4_18smem_ptr_flag_bitsILi8EEENSS_INS5_IJNSA_ILi8EEESH_EEENS5_IJSH_SC_EEEEEEEvNS4_8identityENS4_23SM90_TMA_LOAD_MULTICASTES1A_vS1B_EENS_8epilogue10collective18CollectiveEpilogueINS1E_23Sm100TmaWarpSpecializedILi4ELi2ELi32ELb0ELb0EEEJSI_NS5_IJNSS_ISF_SC_EES1J_EEEaSJ_aSJ_NS1E_6fusion15FusionCallbacksIS1I_NS1L_17LinearCombinationIaiaiLNS_15FloatRoundStyleE2EEESI_S1K_JEEENS4_5SM1004TMEM4LOAD26SM100_TMEM_LOAD_16dp32b32xES10_NS11_INS12_ILi2ELi4ELi3EEES15_NSS_INS5_IJS16_SF_EEENS5_IJSF_SC_EEEEEEENS4_39AutoVectorizingCopyWithAssumedAlignmentILi128EEENS4_14SM90_TMA_STOREES1Z_S21_S21_EEEvvEEEEvNT_6ParamsE,"ax",@progbits
	.align	128
.text._ZN7cutlass13device_kernelINS_4gemm6kernel13GemmUniversalIN4cute5tupleIJiiiiEEENS1_10collective13CollectiveMmaINS1_35MainloopSm100TmaUmmaWarpSpecializedILi5ELi2ELi4ENS5_IJNS4_1CILi4EEENSA_ILi1EEESC_EEEEENS5_IJNSA_ILi64EEENSA_ILi256EEENSA_ILi128EEEEEEaNS5_IJlSC_lEEEaSJ_NS4_8TiledMMAINS4_8MMA_AtomIJNS4_15SM100_MMA_S8_SSIaaiLi64ELi256ELNS4_4UMMA5MajorE0ELSO_0ELNSN_8SaturateE0EEEEEENS4_6LayoutINS5_IJSC_SC_SC_EEENS5_IJNSA_ILi0EEESU_SU_EEEEENS5_IJNS4_10UnderscoreESX_SX_EEEEENS4_13SM90_TMA_LOADENS4_14ComposedLayoutINS4_7SwizzleILi3ELi4ELi3EEENS4_18smem_ptr_flag_bitsILi8EEENSS_INS5_IJNSA_ILi8EEESH_EEENS5_IJSH_SC_EEEEEEEvNS4_8identityENS4_23SM90_TMA_LOAD_MULTICASTES1A_vS1B_EENS_8epilogue10collective18CollectiveEpilogueINS1E_23Sm100TmaWarpSpecializedILi4ELi2ELi32ELb0ELb0EEEJSI_NS5_IJNSS_ISF_SC_EES1J_EEEaSJ_aSJ_NS1E_6fusion15FusionCallbacksIS1I_NS1L_17LinearCombinationIaiaiLNS_15FloatRoundStyleE2EEESI_S1K_JEEENS4_5SM1004TMEM4LOAD26SM100_TMEM_LOAD_16dp32b32xES10_NS11_INS12_ILi2ELi4ELi3EEES15_NSS_INS5_IJS16_SF_EEENS5_IJSF_SC_EEEEEEENS4_39AutoVectorizingCopyWithAssumedAlignmentILi128EEENS4_14SM90_TMA_STOREES1Z_S21_S21_EEEvvEEEEvNT_6ParamsE:
        .type           _ZN7cutlass13device_kernelINS_4gemm6kernel13GemmUniversalIN4cute5tupleIJiiiiEEENS1_10collective13CollectiveMmaINS1_35MainloopSm100TmaUmmaWarpSpecializedILi5ELi2ELi4ENS5_IJNS4_1CILi4EEENSA_ILi1EEESC_EEEEENS5_IJNSA_ILi64EEENSA_ILi256EEENSA_ILi128EEEEEEaNS5_IJlSC_lEEEaSJ_NS4_8TiledMMAINS4_8MMA_AtomIJNS4_15SM100_MMA_S8_SSIaaiLi64ELi256ELNS4_4UMMA5MajorE0ELSO_0ELNSN_8SaturateE0EEEEEENS4_6LayoutINS5_IJSC_SC_SC_EEENS5_IJNSA_ILi0EEESU_SU_EEEEENS5_IJNS4_10UnderscoreESX_SX_EEEEENS4_13SM90_TMA_LOADENS4_14ComposedLayoutINS4_7SwizzleILi3ELi4ELi3EEENS4_18smem_ptr_flag_bitsILi8EEENSS_INS5_IJNSA_ILi8EEESH_EEENS5_IJSH_SC_EEEEEEEvNS4_8identityENS4_23SM90_TMA_LOAD_MULTICASTES1A_vS1B_EENS_8epilogue10collective18CollectiveEpilogueINS1E_23Sm100TmaWarpSpecializedILi4ELi2ELi32ELb0ELb0EEEJSI_NS5_IJNSS_ISF_SC_EES1J_EEEaSJ_aSJ_NS1E_6fusion15FusionCallbacksIS1I_NS1L_17LinearCombinationIaiaiLNS_15FloatRoundStyleE2EEESI_S1K_JEEENS4_5SM1004TMEM4LOAD26SM100_TMEM_LOAD_16dp32b32xES10_NS11_INS12_ILi2ELi4ELi3EEES15_NSS_INS5_IJS16_SF_EEENS5_IJSF_SC_EEEEEEENS4_39AutoVectorizingCopyWithAssumedAlignmentILi128EEENS4_14SM90_TMA_STOREES1Z_S21_S21_EEEvvEEEEvNT_6ParamsE,@function
        .size           _ZN7cutlass13device_kernelINS_4gemm6kernel13GemmUniversalIN4cute5tupleIJiiiiEEENS1_10collective13CollectiveMmaINS1_35MainloopSm100TmaUmmaWarpSpecializedILi5ELi2ELi4ENS5_IJNS4_1CILi4EEENSA_ILi1EEESC_EEEEENS5_IJNSA_ILi64EEENSA_ILi256EEENSA_ILi128EEEEEEaNS5_IJlSC_lEEEaSJ_NS4_8TiledMMAINS4_8MMA_AtomIJNS4_15SM100_MMA_S8_SSIaaiLi64ELi256ELNS4_4UMMA5MajorE0ELSO_0ELNSN_8SaturateE0EEEEEENS4_6LayoutINS5_IJSC_SC_SC_EEENS5_IJNSA_ILi0EEESU_SU_EEEEENS5_IJNS4_10UnderscoreESX_SX_EEEEENS4_13SM90_TMA_LOADENS4_14ComposedLayoutINS4_7SwizzleILi3ELi4ELi3EEENS4_18smem_ptr_flag_bitsILi8EEENSS_INS5_IJNSA_ILi8EEESH_EEENS5_IJSH_SC_EEEEEEEvNS4_8identityENS4_23SM90_TMA_LOAD_MULTICASTES1A_vS1B_EENS_8epilogue10collective18CollectiveEpilogueINS1E_23Sm100TmaWarpSpecializedILi4ELi2ELi32ELb0ELb0EEEJSI_NS5_IJNSS_ISF_SC_EES1J_EEEaSJ_aSJ_NS1E_6fusion15FusionCallbacksIS1I_NS1L_17LinearCombinationIaiaiLNS_15FloatRoundStyleE2EEESI_S1K_JEEENS4_5SM1004TMEM4LOAD26SM100_TMEM_LOAD_16dp32b32xES10_NS11_INS12_ILi2ELi4ELi3EEES15_NSS_INS5_IJS16_SF_EEENS5_IJSF_SC_EEEEEEENS4_39AutoVectorizingCopyWithAssumedAlignmentILi128EEENS4_14SM90_TMA_STOREES1Z_S21_S21_EEEvvEEEEvNT_6ParamsE,(.L_x_180 - _ZN7cutlass13device_kernelINS_4gemm6kernel13GemmUniversalIN4cute5tupleIJiiiiEEENS1_10collective13CollectiveMmaINS1_35MainloopSm100TmaUmmaWarpSpecializedILi5ELi2ELi4ENS5_IJNS4_1CILi4EEENSA_ILi1EEESC_EEEEENS5_IJNSA_ILi64EEENSA_ILi256EEENSA_ILi128EEEEEEaNS5_IJlSC_lEEEaSJ_NS4_8TiledMMAINS4_8MMA_AtomIJNS4_15SM100_MMA_S8_SSIaaiLi64ELi256ELNS4_4UMMA5MajorE0ELSO_0ELNSN_8SaturateE0EEEEEENS4_6LayoutINS5_IJSC_SC_SC_EEENS5_IJNSA_ILi0EEESU_SU_EEEEENS5_IJNS4_10UnderscoreESX_SX_EEEEENS4_13SM90_TMA_LOADENS4_14ComposedLayoutINS4_7SwizzleILi3ELi4ELi3EEENS4_18smem_ptr_flag_bitsILi8EEENSS_INS5_IJNSA_ILi8EEESH_EEENS5_IJSH_SC_EEEEEEEvNS4_8identityENS4_23SM90_TMA_LOAD_MULTICASTES1A_vS1B_EENS_8epilogue10collective18CollectiveEpilogueINS1E_23Sm100TmaWarpSpecializedILi4ELi2ELi32ELb0ELb0EEEJSI_NS5_IJNSS_ISF_SC_EES1J_EEEaSJ_aSJ_NS1E_6fusion15FusionCallbacksIS1I_NS1L_17LinearCombinationIaiaiLNS_15FloatRoundStyleE2EEESI_S1K_JEEENS4_5SM1004TMEM4LOAD26SM100_TMEM_LOAD_16dp32b32xES10_NS11_INS12_ILi2ELi4ELi3EEES15_NSS_INS5_IJS16_SF_EEENS5_IJSF_SC_EEEEEEENS4_39AutoVectorizingCopyWithAssumedAlignmentILi128EEENS4_14SM90_TMA_STOREES1Z_S21_S21_EEEvvEEEEvNT_6ParamsE)
        .other          _ZN7cutlass13device_kernelINS_4gemm6kernel13GemmUniversalIN4cute5tupleIJiiiiEEENS1_10collective13CollectiveMmaINS1_35MainloopSm100TmaUmmaWarpSpecializedILi5ELi2ELi4ENS5_IJNS4_1CILi4EEENSA_ILi1EEESC_EEEEENS5_IJNSA_ILi64EEENSA_ILi256EEENSA_ILi128EEEEEEaNS5_IJlSC_lEEEaSJ_NS4_8TiledMMAINS4_8MMA_AtomIJNS4_15SM100_MMA_S8_SSIaaiLi64ELi256ELNS4_4UMMA5MajorE0ELSO_0ELNSN_8SaturateE0EEEEEENS4_6LayoutINS5_IJSC_SC_SC_EEENS5_IJNSA_ILi0EEESU_SU_EEEEENS5_IJNS4_10UnderscoreESX_SX_EEEEENS4_13SM90_TMA_LOADENS4_14ComposedLayoutINS4_7SwizzleILi3ELi4ELi3EEENS4_18smem_ptr_flag_bitsILi8EEENSS_INS5_IJNSA_ILi8EEESH_EEENS5_IJSH_SC_EEEEEEEvNS4_8identityENS4_23SM90_TMA_LOAD_MULTICASTES1A_vS1B_EENS_8epilogue10collective18CollectiveEpilogueINS1E_23Sm100TmaWarpSpecializedILi4ELi2ELi32ELb0ELb0EEEJSI_NS5_IJNSS_ISF_SC_EES1J_EEEaSJ_aSJ_NS1E_6fusion15FusionCallbacksIS1I_NS1L_17LinearCombinationIaiaiLNS_15FloatRoundStyleE2EEESI_S1K_JEEENS4_5SM1004TMEM4LOAD26SM100_TMEM_LOAD_16dp32b32xES10_NS11_INS12_ILi2ELi4ELi3EEES15_NSS_INS5_IJS16_SF_EEENS5_IJSF_SC_EEEEEEENS4_39AutoVectorizingCopyWithAssumedAlignmentILi128EEENS4_14SM90_TMA_STOREES1Z_S21_S21_EEEvvEEEEvNT_6ParamsE,@"STO_CUDA_ENTRY STV_DEFAULT"
_ZN7cutlass13device_kernelINS_4gemm6kernel13GemmUniversalIN4cute5tupleIJiiiiEEENS1_10collective13CollectiveMmaINS1_35MainloopSm100TmaUmmaWarpSpecializedILi5ELi2ELi4ENS5_IJNS4_1CILi4EEENSA_ILi1EEESC_EEEEENS5_IJNSA_ILi64EEENSA_ILi256EEENSA_ILi128EEEEEEaNS5_IJlSC_lEEEaSJ_NS4_8TiledMMAINS4_8MMA_AtomIJNS4_15SM100_MMA_S8_SSIaaiLi64ELi256ELNS4_4UMMA5MajorE0ELSO_0ELNSN_8SaturateE0EEEEEENS4_6LayoutINS5_IJSC_SC_SC_EEENS5_IJNSA_ILi0EEESU_SU_EEEEENS5_IJNS4_10UnderscoreESX_SX_EEEEENS4_13SM90_TMA_LOADENS4_14ComposedLayoutINS4_7SwizzleILi3ELi4ELi3EEENS4_18smem_ptr_flag_bitsILi8EEENSS_INS5_IJNSA_ILi8EEESH_EEENS5_IJSH_SC_EEEEEEEvNS4_8identityENS4_23SM90_TMA_LOAD_MULTICASTES1A_vS1B_EENS_8epilogue10collective18CollectiveEpilogueINS1E_23Sm100TmaWarpSpecializedILi4ELi2ELi32ELb0ELb0EEEJSI_NS5_IJNSS_ISF_SC_EES1J_EEEaSJ_aSJ_NS1E_6fusion15FusionCallbacksIS1I_NS1L_17LinearCombinationIaiaiLNS_15FloatRoundStyleE2EEESI_S1K_JEEENS4_5SM1004TMEM4LOAD26SM100_TMEM_LOAD_16dp32b32xES10_NS11_INS12_ILi2ELi4ELi3EEES15_NSS_INS5_IJS16_SF_EEENS5_IJSF_SC_EEEEEEENS4_39AutoVectorizingCopyWithAssumedAlignmentILi128EEENS4_14SM90_TMA_STOREES1Z_S21_S21_EEEvvEEEEvNT_6ParamsE:
[----:B------:R-:W1:Y:S01]  /*0000*/  LDC R1, c[0x0][0x37c] ;  /* 0x0000df00ff017b82 */ /* 0x000e620000000800 */
[----:B------:R-:W2:Y:S01]  /*0010*/  S2R R85, SR_TID.X ;  /* 0x0000000000557919 */ /* 0x000ea20000002100 */
[----:B------:R-:W3:Y:S01]  /*0020*/  LDCU.64 UR8, c[0x0][0x890] ;  /* 0x00011200ff0877ac */ /* 0x000ee20008000a00 */
[----:B------:R-:W-:Y:S02]  /*0030*/  PRMT R74, RZ, 0x7610, R74 ;  /* 0x00007610ff4a7816 */ /* 0x000fe4000000004a */
[----:B------:R-:W-:Y:S01]  /*0040*/  ELECT P3, URZ, PT ;  /* 0x0000000000ff782f */ /* 0x000fe20003860000 */
[----:B---3--:R-:W-:-:S04]  /*0050*/  UISETP.NE.U32.AND UP0, UPT, UR8, URZ, UPT ;  /* 0x000000ff0800728c */ /* 0x008fc8000bf05070 */
[----:B------:R-:W-:Y:S01]  /*0060*/  UISETP.NE.AND.EX UP0, UPT, UR9, URZ, UPT, UP0 ;  /* 0x000000ff0900728c */ /* 0x000fe2000bf05300 */
[----:B--2---:R-:W-:-:S05]  /*0070*/  SHF.R.U32.HI R75, RZ, 0x5, R85 ;  /* 0x00000005ff4b7819 */ /* 0x004fca0000011655 */
[----:B------:R-:W2:Y:S02]  /*0080*/  SHFL.IDX PT, R0, R75, RZ, 0x1f ;  /* 0x00001fff4b007589 */ /* 0x000ea400000e0000 */
[----:B--2---:R-:W-:Y:S01]  /*0090*/  R2UR UR18, R0 ;  /* 0x00000000001272ca */ /* 0x004fe200000e0000 */
[----:B-1----:R-:W-:-:S14]  /*00a0*/  BRA.U UP0, `(.L_x_0) ;  /* 0x0000000100307547 */ /* 0x002fdc000b800000 */
[----:B------:R-:W1:Y:S02]  /*00b0*/  LDCU.64 UR4, c[0x0][0x888] ;  /* 0x00011100ff0477ac */ /* 0x000e640008000a00 */
[----:B-1----:R-:W-:-:S04]  /*00c0*/  UISETP.NE.U32.AND UP0, UPT, UR4, URZ, UPT ;  /* 0x000000ff0400728c */ /* 0x002fc8000bf05070 */
[----:B------:R-:W-:-:S09]  /*00d0*/  UISETP.NE.AND.EX UP0, UPT, UR5, URZ, UPT, UP0 ;  /* 0x000000ff0500728c */ /* 0x000fd2000bf05300 */
[----:B------:R-:W-:Y:S05]  /*00e0*/  BRA.U !UP0, `(.L_x_1) ;  /* 0x0000000108147547 */ /* 0x000fea000b800000 */
[----:B------:R-:W1:Y:S01]  /*00f0*/  LDC.64 R40, c[0x0][0x888] ;  /* 0x00022200ff287b82 */ /* 0x000e620000000a00 */
[----:B------:R-:W1:Y:S02]  /*0100*/  LDCU.64 UR4, c[0x0][0x358] ;  /* 0x00006b00ff0477ac */ /* 0x000e640008000a00 */
[----:B-1----:R1:W5:Y:S01]  /*0110*/  LDG.E R40, desc[UR4][R40.64] ;  /* 0x0000000428287981 */ /* 0x002362000c1e1900 */
[----:B------:R-:W-:Y:S01]  /*0120*/  HFMA2 R74, -RZ, RZ, 0, 5.9604644775390625e-08 ;  /* 0x00000001ff4a7431 */ /* 0x000fe200000001ff */
[----:B------:R-:W-:Y:S05]  /*0130*/  BRA `(.L_x_0) ;  /* 0x00000000000c7947 */ /* 0x000fea0003800000 */
.L_x_1:
[----:B------:R-:W1:Y:S01]  /*0140*/  LDCU UR4, c[0x0][0x880] ;  /* 0x00011000ff0477ac */ /* 0x000e620008000800 */
[----:B------:R-:W-:Y:S01]  /*0150*/  HFMA2 R74, -RZ, RZ, 0, 5.9604644775390625e-08 ;  /* 0x00000001ff4a7431 */ /* 0x000fe200000001ff */
[----:B-1----:R-:W-:-:S07]  /*0160*/  MOV R40, UR4 ;  /* 0x0000000400287c02 */ /* 0x002fce0008000f00 */
.L_x_0:
[----:B------:R-:W2:Y:S02]  /*0170*/  LDCU.64 UR4, c[0x0][0x8b0] ;  /* 0x00011600ff0477ac */ /* 0x000ea40008000a00 */
[----:B--2---:R-:W-:-:S04]  /*0180*/  UISETP.NE.U32.AND UP0, UPT, UR4, URZ, UPT ;  /* 0x000000ff0400728c */ /* 0x004fc8000bf05070 */
[----:B------:R-:W-:-:S09]  /*0190*/  UISETP.NE.AND.EX UP0, UPT, UR5, URZ, UPT, UP0 ;  /* 0x000000ff0500728c */ /* 0x000fd2000bf05300 */
[----:B------:R-:W-:Y:S05]  /*01a0*/  BRA.U UP0, `(.L_x_2) ;  /* 0x0000000100287547 */ /* 0x000fea000b800000 */
[----:B------:R-:W2:Y:S02]  /*01b0*/  LDCU.64 UR4, c[0x0][0x8a8] ;  /* 0x00011500ff0477ac */ /* 0x000ea40008000a00 */
[----:B--2---:R-:W-:-:S04]  /*01c0*/  UISETP.NE.U32.AND UP0, UPT, UR4, URZ, UPT ;  /* 0x000000ff0400728c */ /* 0x004fc8000bf05070 */
[----:B------:R-:W-:-:S09]  /*01d0*/  UISETP.NE.AND.EX UP0, UPT, UR5, URZ, UPT, UP0 ;  /* 0x000000ff0500728c */ /* 0x000fd2000bf05300 */
[----:B------:R-:W-:Y:S05]  /*01e0*/  BRA.U !UP0, `(.L_x_3) ;  /* 0x0000000108107547 */ /* 0x000fea000b800000 */
[----:B------:R-:W2:Y:S01]  /*01f0*/  LDC.64 R38, c[0x0][0x8a8] ;  /* 0x00022a00ff267b82 */ /* 0x000ea20000000a00 */
[----:B------:R-:W2:Y:S02]  /*0200*/  LDCU.64 UR4, c[0x0][0x358] ;  /* 0x00006b00ff0477ac */ /* 0x000ea40008000a00 */
[----:B--2---:R2:W5:Y:S01]  /*0210*/  LDG.E R38, desc[UR4][R38.64] ;  /* 0x0000000426267981 */ /* 0x004562000c1e1900 */
[----:B------:R-:W-:Y:S05]  /*0220*/  BRA `(.L_x_2) ;  /* 0x0000000000087947 */ /* 0x000fea0003800000 */
.L_x_3:
[----:B------:R-:W2:Y:S02]  /*0230*/  LDCU UR4, c[0x0][0x8a0] ;  /* 0x00011400ff0477ac */ /* 0x000ea40008000800 */
[----:B--2---:R-:W-:Y:S02]  /*0240*/  MOV R38, UR4 ;  /* 0x0000000400267c02 */ /* 0x004fe40008000f00 */
.L_x_2:
[----:B------:R-:W-:Y:S01]  /*0250*/  IMAD.U32 R0, RZ, RZ, UR18 ;  /* 0x00000012ff007e24 */ /* 0x000fe2000f8e00ff */
[----:B------:R-:W-:Y:S04]  /*0260*/  BSSY.RECONVERGENT B0, `(.L_x_4) ;  /* 0x000000c000007945 */ /* 0x000fe80003800200 */
[C---:B------:R-:W-:Y:S02]  /*0270*/  ISETP.NE.OR P1, PT, R0.reuse, 0x1, !P3 ;  /* 0x000000010000780c */ /* 0x040fe40005f25670 */
[----:B------:R-:W-:-:S11]  /*0280*/  ISETP.NE.OR P0, PT, R0, 0x3, !P3 ;  /* 0x000000030000780c */ /* 0x000fd60005f05670 */
[----:B------:R-:W-:Y:S05]  /*0290*/  @P1 BRA `(.L_x_5) ;  /* 0x0000000000201947 */ /* 0x000fea0003800000 */
[----:B------:R-:W3:Y:S02]  /*02a0*/  LDCU.64 UR4, c[0x0][0x348] ;  /* 0x00006900ff0477ac */ /* 0x000ee40008000a00 */
[----:B---3--:R-:W-:Y:S02]  /*02b0*/  UIADD3 UR6, UP1, UPT, UR4, 0x80, URZ ;  /* 0x0000008004067890 */ /* 0x008fe4000ff3e0ff */
[----:B------:R-:W-:Y:S02]  /*02c0*/  UIADD3 UR4, UP0, UPT, UR4, 0x180, URZ ;  /* 0x0000018004047890 */ /* 0x000fe4000ff1e0ff */
[----:B------:R-:W-:Y:S02]  /*02d0*/  UIADD3.X UR7, UPT, UPT, URZ, UR5, URZ, UP1, !UPT ;  /* 0x00000005ff077290 */ /* 0x000fe40008ffe4ff */
[----:B------:R-:W-:-:S07]  /*02e0*/  UIADD3.X UR5, UPT, UPT, URZ, UR5, URZ, UP0, !UPT ;  /* 0x00000005ff057290 */ /* 0x000fce00087fe4ff */
[----:B------:R3:W-:Y:S02]  /*02f0*/  UTMACCTL.PF [UR6] ;  /* 0x00000000060079b9 */ /* 0x0007e40008040000 */
[----:B------:R3:W-:Y:S02]  /*0300*/  UTMACCTL.PF [UR4] ;  /* 0x00000000040079b9 */ /* 0x0007e40008040000 */
[----:B---3--:R-:W-:Y:S01]  /*0310*/  NOP ;  /* 0x0000000000007918 */ /* 0x008fe20000000000 */
.L_x_5:
[----:B------:R-:W-:Y:S05]  /*0320*/  BSYNC.RECONVERGENT B0 ;  /* 0x0000000000007941 */ /* 0x000fea0003800200 */
.L_x_4:
[----:B------:R-:W-:Y:S04]  /*0330*/  BSSY.RECONVERGENT B0, `(.L_x_6) ;  /* 0x000000a000007945 */ /* 0x000fe80003800200 */
        /* <DEDUP_REMOVED lines=9> */
.L_x_7:
[----:B------:R-:W-:Y:S05]  /*03d0*/  BSYNC.RECONVERGENT B0 ;  /* 0x0000000000007941 */ /* 0x000fea0003800200 */
.L_x_6:
[----:B------:R-:W3:Y:S01]  /*03e0*/  LDCU.64 UR4, c[0x0][0x888] ;  /* 0x00011100ff0477ac */ /* 0x000ee20008000a00 */
[----:B------:R-:W-:Y:S02]  /*03f0*/  UISETP.EQ.U32.AND UP2, UPT, UR8, URZ, UPT ;  /* 0x000000ff0800728c */ /* 0x000fe4000bf42070 */
[----:B------:R-:W-:Y:S02]  /*0400*/  UPLOP3.LUT UP3, UPT, UPT, UPT, UPT, 0x80, 0x8 ;  /* 0x000000000008789c */ /* 0x000fe40003f6f070 */
[----:B---3--:R-:W-:-:S04]  /*0410*/  UISETP.NE.U32.AND UP0, UPT, UR4, URZ, UPT ;  /* 0x000000ff0400728c */ /* 0x008fc8000bf05070 */
[----:B------:R-:W-:-:S04]  /*0420*/  UISETP.NE.AND.EX UP1, UPT, UR5, URZ, UPT, UP0 ;  /* 0x000000ff0500728c */ /* 0x000fc8000bf25300 */
[----:B------:R-:W-:-:S04]  /*0430*/  UISETP.EQ.OR.EX UP4, UPT, UR9, URZ, !UP1, UP2 ;  /* 0x000000ff0900728c */ /* 0x000fc8000cf82720 */
[----:B------:R-:W-:-:S06]  /*0440*/  UP2UR UR4, UPR, URZ, 0x10 ;  /* 0x00000010ff047883 */ /* 0x000fcc0008000000 */
[----:B------:R-:W-:Y:S01]  /*0450*/  MOV R78, UR4 ;  /* 0x00000004004e7c02 */ /* 0x000fe20008000f00 */
[----:B------:R-:W-:Y:S06]  /*0460*/  BRA.U !UP4, `(.L_x_8) ;  /* 0x000000010c207547 */ /* 0x000fec000b800000 */
[----:B-----5:R-:W-:Y:S01]  /*0470*/  R2UR UR5, R40 ;  /* 0x00000000280572ca */ /* 0x020fe200000e0000 */
[----:B------:R-:W-:Y:S02]  /*0480*/  UISETP.NE.U32.AND UP2, UPT, UR8, URZ, UPT ;  /* 0x000000ff0800728c */ /* 0x000fe4000bf45070 */
[----:B------:R-:W-:Y:S02]  /*0490*/  USEL UR4, URZ, 0xffffffff, UP1 ;  /* 0xffffffffff047887 */ /* 0x000fe40008800000 */
[----:B------:R-:W-:-:S08]  /*04a0*/  UISETP.NE.AND.EX UP2, UPT, UR9, URZ, UPT, UP2 ;  /* 0x000000ff0900728c */ /* 0x000fd0000bf45320 */
[----:B------:R-:W-:-:S04]  /*04b0*/  UISETP.NE.AND UP0, UPT, UR5, URZ, UPT ;  /* 0x000000ff0500728c */ /* 0x000fc8000bf05270 */
[----:B------:R-:W-:-:S04]  /*04c0*/  @!UP2 USEL UR4, URZ, 0xffffffff, UP0 ;  /* 0xffffffffff04a887 */ /* 0x000fc80008000000 */
[----:B------:R-:W-:-:S04]  /*04d0*/  ULOP3.LUT UR4, UR4, 0x1, URZ, 0xc0, !UPT ;  /* 0x0000000104047892 */ /* 0x000fc8000f8ec0ff */
[----:B------:R-:W-:Y:S02]  /*04e0*/  UISETP.NE.U32.AND UP3, UPT, UR4, 0x1, UPT ;  /* 0x000000010400788c */ /* 0x000fe4000bf65070 */
.L_x_8:
[----:B------:R-:W3:Y:S01]  /*04f0*/  SHFL.IDX PT, R2, R75, RZ, 0x1f ;  /* 0x00001fff4b027589 */ /* 0x000ee200000e0000 */
[----:B------:R-:W-:Y:S01]  /*0500*/  UISETP.NE.AND UP6, UPT, UR18, 0x2, UPT ;  /* 0x000000021200788c */ /* 0x000fe2000bfc5270 */
[----:B---3--:R-:W-:-:S13]  /*0510*/  ISETP.NE.AND P0, PT, R2, RZ, PT ;  /* 0x000000ff0200720c */ /* 0x008fda0003f05270 */
[----:B------:R-:W-:Y:S05]  /*0520*/  @P0 BRA `(.L_x_9) ;  /* 0x0000000000600947 */ /* 0x000fea0003800000 */
[----:B------:R-:W3:Y:S01]  /*0530*/  S2UR UR4, SR_CgaCtaId ;  /* 0x00000000000479c3 */ /* 0x000ee20000008800 */
[----:B------:R-:W-:Y:S01]  /*0540*/  UMOV UR5, 0x400 ;  /* 0x0000040000057882 */ /* 0x000fe20000000000 */
[----:B------:R-:W-:Y:S01]  /*0550*/  UMOV UR8, 0x1 ;  /* 0x0000000100087882 */ /* 0x000fe20000000000 */
[----:B------:R-:W-:Y:S01]  /*0560*/  UMOV UR6, 0x4 ;  /* 0x0000000400067882 */ /* 0x000fe20000000000 */
[----:B------:R-:W-:-:S04]  /*0570*/  UIADD3 UR8, UPT, UPT, -UR8, 0x100000, URZ ;  /* 0x0010000008087890 */ /* 0x000fc8000fffe1ff */
[----:B------:R-:W-:Y:S02]  /*0580*/  USHF.L.U32 UR9, UR8, 0xb, URZ ;  /* 0x0000000b08097899 */ /* 0x000fe400080006ff */
[----:B------:R-:W-:Y:S02]  /*0590*/  USHF.L.U32 UR8, UR8, 0x1, URZ ;  /* 0x0000000108087899 */ /* 0x000fe400080006ff */
[----:B------:R-:W-:-:S04]  /*05a0*/  UIADD3 UR6, UPT, UPT, -UR6, 0x100000, URZ ;  /* 0x0010000006067890 */ /* 0x000fc8000fffe1ff */
[----:B------:R-:W-:Y:S02]  /*05b0*/  USHF.L.U32 UR7, UR6, 0xb, URZ ;  /* 0x0000000b06077899 */ /* 0x000fe400080006ff */
[----:B------:R-:W-:Y:S01]  /*05c0*/  USHF.L.U32 UR6, UR6, 0x1, URZ ;  /* 0x0000000106067899 */ /* 0x000fe200080006ff */
[----:B------:R-:W-:Y:S01]  /*05d0*/  ELECT P0, URZ, PT ;  /* 0x0000000000ff782f */ /* 0x000fe20003800000 */
[----:B---3--:R-:W-:Y:S01]  /*05e0*/  ULEA UR4, UR4, UR5, 0x18 ;  /* 0x0000000504047291 */ /* 0x008fe2000f8ec0ff */
[----:B------:R-:W3:Y:S11]  /*05f0*/  FENCE.VIEW.ASYNC.S ;  /* 0x00000000000073c6 */ /* 0x000ef60000000000 */
[----:B---3--:R3:W4:Y:S01]  /*0600*/  SYNCS.EXCH.64 URZ, [UR4], UR8 ;  /* 0x0000000804ff75b2 */ /* 0x0087220008000100 */
[----:B------:R3:W1:Y:S01]  /*0610*/  SYNCS.EXCH.64 URZ, [UR4+0x28], UR6 ;  /* 0x0000280604ff75b2 */ /* 0x0006620008000100 */
        /* <DEDUP_REMOVED lines=8> */
[----:B------:R-:W-:Y:S01]  /*06a0*/  NOP ;  /* 0x0000000000007918 */ /* 0x000fe20000000000 */
.L_x_9:
[----:B------:R-:W2:Y:S01]  /*06b0*/  SHFL.IDX PT, R2, R75, RZ, 0x1f ;  /* 0x00001fff4b027589 */ /* 0x000ea200000e0000 */
[----:B------:R-:W-:Y:S01]  /*06c0*/  NOP ;  /* 0x0000000000007918 */ /* 0x000fe20000000000 */
[----:B--2---:R-:W-:-:S13]  /*06d0*/  ISETP.NE.AND P0, PT, R2, 0x1, PT ;  /* 0x000000010200780c */ /* 0x004fda0003f05270 */
[----:B------:R-:W-:Y:S05]  /*06e0*/  @P0 BRA `(.L_x_10) ;  /* 0x0000000000580947 */ /* 0x000fea0003800000 */
[----:B---3--:R-:W2:Y:S01]  /*06f0*/  S2UR UR4, SR_CgaCtaId ;  /* 0x00000000000479c3 */ /* 0x008ea20000008800 */
        /* <DEDUP_REMOVED lines=10> */
[----:B--2---:R-:W-:Y:S01]  /*07a0*/  ULEA UR4, UR4, UR5, 0x18 ;  /* 0x0000000504047291 */ /* 0x004fe2000f8ec0ff */
[----:B------:R-:W2:Y:S11]  /*07b0*/  FENCE.VIEW.ASYNC.S ;  /* 0x00000000000073c6 */ /* 0x000eb60000000000 */
[----:B--2---:R2:W3:Y:S01]  /*07c0*/  SYNCS.EXCH.64 URZ, [UR4+0x50], UR8 ;  /* 0x0000500804ff75b2 */ /* 0x0044e20008000100 */
        /* <DEDUP_REMOVED lines=8> */
.L_x_10:
[----:B------:R-:W4:Y:S01]  /*0850*/  SHFL.IDX PT, R2, R75, RZ, 0x1f ;  /* 0x00001fff4b027589 */ /* 0x000f2200000e0000 */
[----:B------:R-:W-:Y:S01]  /*0860*/  NOP ;  /* 0x0000000000007918 */ /* 0x000fe20000000000 */
[----:B----4-:R-:W-:-:S13]  /*0870*/  ISETP.NE.AND P0, PT, R2, 0x3, PT ;  /* 0x000000030200780c */ /* 0x010fda0003f05270 */
[----:B------:R-:W-:Y:S05]  /*0880*/  @P0 BRA `(.L_x_11) ;  /* 0x0000000000300947 */ /* 0x000fea0003800000 */
[----:B--23--:R-:W2:Y:S01]  /*0890*/  S2UR UR4, SR_CgaCtaId ;  /* 0x00000000000479c3 */ /* 0x00cea20000008800 */
[----:B------:R-:W-:Y:S01]  /*08a0*/  UMOV UR6, 0x400 ;  /* 0x0000040000067882 */ /* 0x000fe20000000000 */
[----:B------:R-:W-:Y:S01]  /*08b0*/  UMOV UR5, 0x20 ;  /* 0x0000002000057882 */ /* 0x000fe20000000000 */
[----:B------:R-:W-:Y:S01]  /*08c0*/  ELECT P0, URZ, PT ;  /* 0x0000000000ff782f */ /* 0x000fe20003800000 */
[----:B--2---:R-:W-:Y:S02]  /*08d0*/  ULEA UR6, UR4, UR6, 0x18 ;  /* 0x0000000604067291 */ /* 0x004fe4000f8ec0ff */
[----:B------:R-:W-:-:S04]  /*08e0*/  UIADD3 UR4, UPT, UPT, -UR5, 0x100000, URZ ;  /* 0x0010000005047890 */ /* 0x000fc8000fffe1ff */
[----:B------:R-:W-:Y:S02]  /*08f0*/  USHF.L.U32 UR5, UR4, 0xb, URZ ;  /* 0x0000000b04057899 */ /* 0x000fe400080006ff */
[----:B------:R-:W-:Y:S01]  /*0900*/  USHF.L.U32 UR4, UR4, 0x1, URZ ;  /* 0x0000000104047899 */ /* 0x000fe200080006ff */
[----:B------:R-:W2:Y:S11]  /*0910*/  FENCE.VIEW.ASYNC.S ;  /* 0x00000000000073c6 */ /* 0x000eb60000000000 */
[----:B--2---:R4:W2:Y:S01]  /*0920*/  SYNCS.EXCH.64 URZ, [UR6+0x90], UR4 ;  /* 0x0000900406ff75b2 */ /* 0x0048a20008000100 */
[----:B------:R4:W3:Y:S02]  /*0930*/  SYNCS.EXCH.64 URZ, [UR6+0x98], UR4 ;  /* 0x0000980406ff75b2 */ /* 0x0008e40008000100 */
[----:B----4-:R-:W-:Y:S01]  /*0940*/  NOP ;  /* 0x0000000000007918 */ /* 0x010fe20000000000 */
.L_x_11:
[----:B------:R-:W4:Y:S01]  /*0950*/  SHFL.IDX PT, R2, R75, RZ, 0x1f ;  /* 0x00001fff4b027589 */ /* 0x000f2200000e0000 */
[----:B------:R-:W-:Y:S01]  /*0960*/  NOP ;  /* 0x0000000000007918 */ /* 0x000fe20000000000 */
[----:B----4-:R-:W-:-:S13]  /*0970*/  ISETP.NE.AND P0, PT, R2, 0x4, PT ;  /* 0x000000040200780c */ /* 0x010fda0003f05270 */
[----:B------:R-:W-:Y:S05]  /*0980*/  @P0 BRA `(.L_x_12) ;  /* 0x00000000004c0947 */ /* 0x000fea0003800000 */
[----:B--23--:R-:W2:Y:S01]  /*0990*/  S2UR UR6, SR_CgaCtaId ;  /* 0x00000000000679c3 */ /* 0x00cea20000008800 */
[----:B------:R-:W-:Y:S01]  /*09a0*/  UMOV UR4, 0x3a0 ;  /* 0x000003a000047882 */ /* 0x000fe20000000000 */
[----:B------:R-:W-:Y:S01]  /*09b0*/  UMOV UR5, 0x400 ;  /* 0x0000040000057882 */ /* 0x000fe20000000000 */
[----:B------:R-:W-:Y:S01]  /*09c0*/  USEL UR4, UR4, 0x320, UP3 ;  /* 0x0000032004047887 */ /* 0x000fe20009800000 */
[----:B------:R-:W-:Y:S01]  /*09d0*/  UMOV UR8, 0x1 ;  /* 0x0000000100087882 */ /* 0x000fe20000000000 */
[----:B------:R-:W-:Y:S01]  /*09e0*/  ELECT P0, URZ, PT ;  /* 0x0000000000ff782f */ /* 0x000fe20003800000 */
[----:B------:R-:W-:-:S04]  /*09f0*/  UIADD3 UR8, UPT, UPT, -UR8, 0x100000, URZ ;  /* 0x0010000008087890 */ /* 0x000fc8000fffe1ff */
[----:B------:R-:W-:Y:S02]  /*0a00*/  USHF.L.U32 UR9, UR8, 0xb, URZ ;  /* 0x0000000b08097899 */ /* 0x000fe400080006ff */
[----:B------:R-:W-:Y:S02]  /*0a10*/  USHF.L.U32 UR8, UR8, 0x1, URZ ;  /* 0x0000000108087899 */ /* 0x000fe400080006ff */
[----:B--2---:R-:W-:Y:S02]  /*0a20*/  ULEA UR6, UR6, UR5, 0x18 ;  /* 0x0000000506067291 */ /* 0x004fe4000f8ec0ff */
[----:B------:R-:W-:-:S04]  /*0a30*/  UIADD3 UR4, UPT, UPT, -UR4, 0x100000, URZ ;  /* 0x0010000004047890 */ /* 0x000fc8000fffe1ff */
[----:B------:R-:W-:Y:S02]  /*0a40*/  USHF.L.U32 UR5, UR4, 0xb, URZ ;  /* 0x0000000b04057899 */ /* 0x000fe400080006ff */
[----:B------:R-:W-:Y:S01]  /*0a50*/  USHF.L.U32 UR4, UR4, 0x1, URZ ;  /* 0x0000000104047899 */ /* 0x000fe200080006ff */
[----:B------:R-:W2:Y:S03]  /*0a60*/  FENCE.VIEW.ASYNC.S ;  /* 0x00000000000073c6 */ /* 0x000ea60000000000 */
[----:B--2---:R4:W2:Y:S08]  /*0a70*/  SYNCS.EXCH.64 URZ, [UR6+0xa0], UR8 ;  /* 0x0000a00806ff75b2 */ /* 0x0048b00008000100 */
[----:B------:R4:W3:Y:S01]  /*0a80*/  SYNCS.EXCH.64 URZ, [UR6+0xb0], UR4 ;  /* 0x0000b00406ff75b2 */ /* 0x0008e20008000100 */
[----:B------:R4:W1:Y:S01]  /*0a90*/  SYNCS.EXCH.64 URZ, [UR6+0xa8], UR8 ;  /* 0x0000a80806ff75b2 */ /* 0x0008620008000100 */
[----:B------:R4:W1:Y:S02]  /*0aa0*/  SYNCS.EXCH.64 URZ, [UR6+0xb8], UR4 ;  /* 0x0000b80406ff75b2 */ /* 0x0008640008000100 */
[----:B----4-:R-:W-:Y:S01]  /*0ab0*/  NOP ;  /* 0x0000000000007918 */ /* 0x010fe20000000000 */
.L_x_12:
[----:B------:R-:W4:Y:S01]  /*0ac0*/  SHFL.IDX PT, R2, R75, RZ, 0x1f ;  /* 0x00001fff4b027589 */ /* 0x000f2200000e0000 */
[----:B------:R-:W-:Y:S01]  /*0ad0*/  NOP ;  /* 0x0000000000007918 */ /* 0x000fe20000000000 */
[----:B----4-:R-:W-:-:S13]  /*0ae0*/  ISETP.NE.AND P0, PT, R2, 0x5, PT ;  /* 0x000000050200780c */ /* 0x010fda0003f05270 */
[----:B------:R-:W-:Y:S05]  /*0af0*/  @P0 BRA `(.L_x_13) ;  /* 0x0000000000580947 */ /* 0x000fea0003800000 */
[----:B--23--:R-:W2:Y:S01]  /*0b00*/  S2UR UR4, SR_CgaCtaId ;  /* 0x00000000000479c3 */ /* 0x00cea20000008800 */
        /* <DEDUP_REMOVED lines=12> */
[----:B--2---:R4:W2:Y:S01]  /*0bd0*/  SYNCS.EXCH.64 URZ, [UR4+0xc0], UR8 ;  /* 0x0000c00804ff75b2 */ /* 0x0048a20008000100 */
[----:B------:R4:W3:Y:S01]  /*0be0*/  SYNCS.EXCH.64 URZ, [UR4+0xe0], UR6 ;  /* 0x0000e00604ff75b2 */ /* 0x0008e20008000100 */
[----:B------:R4:W1:Y:S01]  /*0bf0*/  SYNCS.EXCH.64 URZ, [UR4+0xc8], UR8 ;  /* 0x0000c80804ff75b2 */ /* 0x0008620008000100 */
[----:B------:R4:W1:Y:S01]  /*0c00*/  SYNCS.EXCH.64 URZ, [UR4+0xe8], UR6 ;  /* 0x0000e80604ff75b2 */ /* 0x0008620008000100 */
[----:B------:R4:W1:Y:S01]  /*0c10*/  SYNCS.EXCH.64 URZ, [UR4+0xd0], UR8 ;  /* 0x0000d00804ff75b2 */ /* 0x0008620008000100 */
[----:B------:R4:W1:Y:S01]  /*0c20*/  SYNCS.EXCH.64 URZ, [UR4+0xf0], UR6 ;  /* 0x0000f00604ff75b2 */ /* 0x0008620008000100 */
[----:B------:R4:W1:Y:S01]  /*0c30*/  SYNCS.EXCH.64 URZ, [UR4+0xd8], UR8 ;  /* 0x0000d80804ff75b2 */ /* 0x0008620008000100 */
[----:B------:R4:W1:Y:S02]  /*0c40*/  SYNCS.EXCH.64 URZ, [UR4+0xf8], UR6 ;  /* 0x0000f80604ff75b2 */ /* 0x0008640008000100 */
[----:B----4-:R-:W-:Y:S01]  /*0c50*/  NOP ;  /* 0x0000000000007918 */ /* 0x010fe20000000000 */
.L_x_13:
[----:B------:R-:W4:Y:S01]  /*0c60*/  SHFL.IDX PT, R2, R75, RZ, 0x1f ;  /* 0x00001fff4b027589 */ /* 0x000f2200000e0000 */
[----:B------:R-:W1:Y:S01]  /*0c70*/  S2UR UR45, SR_CgaCtaId ;  /* 0x00000000002d79c3 */ /* 0x000e620000008800 */
[----:B------:R-:W-:Y:S01]  /*0c80*/  NOP ;  /* 0x0000000000007918 */ /* 0x000fe20000000000 */
[----:B----4-:R-:W-:-:S13]  /*0c90*/  ISETP.NE.AND P0, PT, R2, 0x3, PT ;  /* 0x000000030200780c */ /* 0x010fda0003f05270 */
[----:B-1----:R-:W-:Y:S05]  /*0ca0*/  @P0 BRA `(.L_x_14) ;  /* 0x0000000000340947 */ /* 0x002fea0003800000 */
[----:B--23--:R-:W-:Y:S01]  /*0cb0*/  UMOV UR4, 0x400 ;  /* 0x0000040000047882 */ /* 0x00cfe20000000000 */
[----:B------:R-:W-:Y:S01]  /*0cc0*/  UMOV UR6, 0x20 ;  /* 0x0000002000067882 */ /* 0x000fe20000000000 */
[----:B------:R-:W-:Y:S02]  /*0cd0*/  ULEA UR4, UR45, UR4, 0x18 ;  /* 0x000000042d047291 */ /* 0x000fe4000f8ec0ff */
[----:B------:R-:W-:-:S04]  /*0ce0*/  UIADD3 UR6, UPT, UPT, -UR6, 0x100000, URZ ;  /* 0x0010000006067890 */ /* 0x000fc8000fffe1ff */
[----:B------:R-:W-:Y:S02]  /*0cf0*/  USHF.L.U32 UR7, UR6, 0xb, URZ ;  /* 0x0000000b06077899 */ /* 0x000fe400080006ff */
[----:B------:R-:W-:Y:S01]  /*0d00*/  USHF.L.U32 UR6, UR6, 0x1, URZ ;  /* 0x0000000106067899 */ /* 0x000fe200080006ff */
[----:B------:R-:W-:Y:S01]  /*0d10*/  ELECT P0, URZ, PT ;  /* 0x0000000000ff782f */ /* 0x000fe20003800000 */
[----:B------:R-:W1:Y:S10]  /*0d20*/  FENCE.VIEW.ASYNC.S ;  /* 0x00000000000073c6 */ /* 0x000e740000000000 */
[----:B-1----:R1:W4:Y:S01]  /*0d30*/  SYNCS.EXCH.64 URZ, [UR4+0x100], UR6 ;  /* 0x0001000604ff75b2 */ /* 0x0023220008000100 */
[----:B------:R1:W2:Y:S01]  /*0d40*/  SYNCS.EXCH.64 URZ, [UR4+0x110], UR6 ;  /* 0x0001100604ff75b2 */ /* 0x0002a20008000100 */
[----:B------:R1:W3:Y:S01]  /*0d50*/  SYNCS.EXCH.64 URZ, [UR4+0x108], UR6 ;  /* 0x0001080604ff75b2 */ /* 0x0002e20008000100 */
[----:B------:R1:W1:Y:S01]  /*0d60*/  SYNCS.EXCH.64 URZ, [UR4+0x118], UR6 ;  /* 0x0001180604ff75b2 */ /* 0x0002620008000100 */
[----:B------:R-:W-:Y:S01]  /*0d70*/  NOP ;  /* 0x0000000000007918 */ /* 0x000fe20000000000 */
.L_x_14:
[----:B-123--:R-:W1:Y:S01]  /*0d80*/  LDCU UR4, c[0x0][0x36c] ;  /* 0x00006d80ff0477ac */ /* 0x00ee620008000800 */
[----:B------:R-:W-:Y:S01]  /*0d90*/  ISETP.NE.OR P3, PT, R0, 0x2, !P3 ;  /* 0x000000020000780c */ /* 0x000fe20005f65670 */
[----:B------:R-:W-:Y:S01]  /*0da0*/  NOP ;  /* 0x0000000000007918 */ /* 0x000fe20000000000 */
[----:B------:R-:W-:Y:S01]  /*0db0*/  LOP3.LUT R0, R85, 0x1f, RZ, 0xc0, !PT ;  /* 0x0000001f55007812 */ /* 0x000fe200078ec0ff */
[----:B------:R-:W-:Y:S02]  /*0dc0*/  UISETP.NE.AND UP4, UPT, UR18, URZ, UPT ;  /* 0x000000ff1200728c */ /* 0x000fe4000bf85270 */
[----:B-1----:R-:W-:-:S09]  /*0dd0*/  UISETP.EQ.U32.AND UP5, UPT, UR4, 0x1, UPT ;  /* 0x000000010400788c */ /* 0x002fd2000bfa2070 */
[----:B------:R-:W-:Y:S05]  /*0de0*/  BRA.U !UP5, `(.L_x_15) ;  /* 0x000000010d087547 */ /* 0x000fea000b800000 */
[----:B----4-:R-:W-:Y:S01]  /*0df0*/  UCGABAR_ARV ;  /* 0x00000000000079c7 */ /* 0x010fe20008000000 */
[----:B------:R-:W-:Y:S05]  /*0e00*/  BRA `(.L_x_16) ;  /* 0x0000000000047947 */ /* 0x000fea0003800000 */
.L_x_15:
[----:B----4-:R-:W-:Y:S01]  /*0e10*/  NOP ;  /* 0x0000000000007918 */ /* 0x010fe20000000000 */
.L_x_16:
[----:B------:R-:W1:Y:S01]  /*0e20*/  S2UR UR30, SR_CTAID.X ;  /* 0x00000000001e79c3 */ /* 0x000e620000002500 */
[----:B------:R-:W-:-:S05]  /*0e30*/  CS2R.32 R77, SR_CgaSize ;  /* 0x00000000004d7805 */ /* 0x000fca0000008a00 */
[----:B------:R-:W-:-:S05]  /*0e40*/  IMAD R77, R77, -0xa0, RZ ;  /* 0xffffff604d4d7824 */ /* 0x000fca00078e02ff */
[----:B------:R-:W-:-:S14]  /*0e50*/  R2UR UR5, R77 ;  /* 0x000000004d0572ca */ /* 0x000fdc00000e0000 */
[----:B------:R-:W2:Y:S01]  /*0e60*/  LDCU UR5, c[0x0][UR5+0x2b0] ;  /* 0x00005600050577ac */ /* 0x000ea20008000800 */
[----:B------:R-:W-:-:S05]  /*0e70*/  CS2R.32 R77, SR_CgaSize ;  /* 0x00000000004d7805 */ /* 0x000fca0000008a00 */
[----:B------:R-:W-:-:S05]  /*0e80*/  IMAD R77, R77, -0xa0, RZ ;  /* 0xffffff604d4d7824 */ /* 0x000fca00078e02ff */
[----:B------:R-:W-:-:S14]  /*0e90*/  R2UR UR4, R77 ;  /* 0x000000004d0472ca */ /* 0x000fdc00000e0000 */
[----:B------:R-:W3:Y:S01]  /*0ea0*/  LDCU UR4, c[0x0][UR4+0x2b4] ;  /* 0x00005680040477ac */ /* 0x000ee20008000800 */
[----:B------:R-:W4:Y:S01]  /*0eb0*/  S2UR UR31, SR_CTAID.Y ;  /* 0x00000000001f79c3 */ /* 0x000f220000002600 */
[----:B------:R-:W-:-:S05]  /*0ec0*/  CS2R.32 R77, SR_CgaSize ;  /* 0x00000000004d7805 */ /* 0x000fca0000008a00 */
[----:B------:R-:W-:-:S05]  /*0ed0*/  IMAD R77, R77, -0xa0, RZ ;  /* 0xffffff604d4d7824 */ /* 0x000fca00078e02ff */
[----:B------:R-:W-:-:S14]  /*0ee0*/  R2UR UR6, R77 ;  /* 0x000000004d0672ca */ /* 0x000fdc00000e0000 */
[----:B------:R-:W3:Y:S01]  /*0ef0*/  LDCU UR6, c[0x0][UR6+0x2a0] ;  /* 0x00005400060677ac */ /* 0x000ee20008000800 */
[----:B------:R-:W-:-:S05]  /*0f00*/  CS2R.32 R77, SR_CgaSize ;  /* 0x00000000004d7805 */ /* 0x000fca0000008a00 */
[----:B------:R-:W-:-:S05]  /*0f10*/  IMAD R77, R77, -0xa0, RZ ;  /* 0xffffff604d4d7824 */ /* 0x000fca00078e02ff */
[----:B------:R-:W-:-:S14]  /*0f20*/  R2UR UR7, R77 ;  /* 0x000000004d0772ca */ /* 0x000fdc00000e0000 */
[----:B------:R-:W3:Y:S01]  /*0f30*/  LDCU UR7, c[0x0][UR7+0x2a4] ;  /* 0x00005480070777ac */ /* 0x000ee20008000800 */
[----:B------:R-:W-:Y:S01]  /*0f40*/  USHF.L.U32 UR24, UR45, 0xd, URZ ;  /* 0x0000000d2d187899 */ /* 0x000fe200080006ff */
[----:B------:R-:W3:Y:S01]  /*0f50*/  LDCU UR19, c[0x0][0xb24] ;  /* 0x00016480ff1377ac */ /* 0x000ee20008000800 */
[----:B------:R-:W3:Y:S01]  /*0f60*/  LDCU UR42, c[0x0][0xb24] ;  /* 0x00016480ff2a77ac */ /* 0x000ee20008000800 */
[----:B-1----:R-:W-:Y:S01]  /*0f70*/  I2FP.F32.U32 R3, UR30 ;  /* 0x0000001e00037c45 */ /* 0x002fe20008201000 */
[----:B------:R-:W1:Y:S04]  /*0f80*/  LDCU UR22, c[0x0][0xb30] ;  /* 0x00016600ff1677ac */ /* 0x000e680008000800 */
[----:B--2---:R-:W-:Y:S01]  /*0f90*/  FMUL R3, R3, UR5 ;  /* 0x0000000503037c20 */ /* 0x004fe20008400000 */
[----:B------:R-:W-:Y:S01]  /*0fa0*/  ULOP3.LUT UR24, UR24, 0x6000, URZ, 0xc0, !UPT ;  /* 0x0000600018187892 */ /* 0x000fe2000f8ec0ff */
[----:B----4-:R-:W-:-:S04]  /*0fb0*/  I2FP.F32.U32 R2, UR31 ;  /* 0x0000001f00027c45 */ /* 0x010fc80008201000 */
[----:B------:R-:W2:Y:S01]  /*0fc0*/  F2I.U32.TRUNC.NTZ R3, R3 ;  /* 0x0000000300037305 */ /* 0x000ea2000020f000 */
[----:B---3--:R-:W-:-:S07]  /*0fd0*/  FMUL R2, R2, UR4 ;  /* 0x0000000402027c20 */ /* 0x008fce0008400000 */
[----:B------:R-:W3:Y:S01]  /*0fe0*/  F2I.U32.TRUNC.NTZ R2, R2 ;  /* 0x0000000200027305 */ /* 0x000ee2000020f000 */
[----:B--2---:R-:W-:Y:S02]  /*0ff0*/  R2UR UR5, R3 ;  /* 0x00000000030572ca */ /* 0x004fe400000e0000 */
[----:B---3--:R-:W-:Y:S02]  /*1000*/  R2UR UR4, R2 ;  /* 0x00000000020472ca */ /* 0x008fe400000e0000 */
[----:B------:R-:W-:-:S09]  /*1010*/  PRMT R2, RZ, 0x7610, R2 ;  /* 0x00007610ff027816 */ /* 0x000fd20000000002 */
[----:B------:R-:W-:-:S04]  /*1020*/  UIADD3 UR5, UPT, UPT, -UR5, URZ, URZ ;  /* 0x000000ff05057290 */ /* 0x000fc8000fffe1ff */
[----:B------:R-:W-:Y:S02]  /*1030*/  UIMAD UR5, UR6, UR5, UR30 ;  /* 0x00000005060572a4 */ /* 0x000fe4000f8e021e */
[----:B------:R-:W-:-:S04]  /*1040*/  UIADD3 UR4, UPT, UPT, -UR4, URZ, URZ ;  /* 0x000000ff04047290 */ /* 0x000fc8000fffe1ff */
[----:B------:R-:W-:Y:S01]  /*1050*/  IMAD.U32 R77, RZ, RZ, UR5 ;  /* 0x00000005ff4d7e24 */ /* 0x000fe2000f8e00ff */
[----:B------:R-:W-:-:S06]  /*1060*/  UIMAD UR4, UR7, UR4, UR31 ;  /* 0x00000004070472a4 */ /* 0x000fcc000f8e021f */
[----:B------:R-:W-:Y:S01]  /*1070*/  IMAD.U32 R76, RZ, RZ, UR4 ;  /* 0x00000004ff4c7e24 */ /* 0x000fe2000f8e00ff */
[----:B-1----:R-:W-:Y:S06]  /*1080*/  BRA.U UP4, `(.L_x_17) ;  /* 0x0000000104487547 */ /* 0x002fec000b800000 */
[----:B------:R-:W-:Y:S02]  /*1090*/  R2UR UR4, R76 ;  /* 0x000000004c0472ca */ /* 0x000fe400000e0000 */
[----:B------:R-:W-:-:S11]  /*10a0*/  R2UR UR8, R77 ;  /* 0x000000004d0872ca */ /* 0x000fd600000e0000 */
[----:B------:R-:W-:Y:S02]  /*10b0*/  UISETP.NE.AND UP0, UPT, UR4, URZ, UPT ;  /* 0x000000ff0400728c */ /* 0x000fe4000bf05270 */
[----:B------:R-:W-:Y:S02]  /*10c0*/  UISETP.NE.AND UP2, UPT, UR8, 0x1, UPT ;  /* 0x000000010800788c */ /* 0x000fe4000bf45270 */
[----:B------:R-:W-:-:S04]  /*10d0*/  UISETP.EQ.OR UP0, UPT, UR8, URZ, !UP0 ;  /* 0x000000ff0800728c */ /* 0x000fc8000c702670 */
[----:B------:R-:W-:Y:S02]  /*10e0*/  USEL UR7, URZ, 0x1, !UP0 ;  /* 0x00000001ff077887 */ /* 0x000fe4000c000000 */
[----:B------:R-:W-:-:S04]  /*10f0*/  UISETP.NE.AND UP0, UPT, UR4, URZ, UPT ;  /* 0x000000ff0400728c */ /* 0x000fc8000bf05270 */
[----:B------:R-:W-:-:S04]  /*1100*/  USEL UR4, URZ, 0x2, UP0 ;  /* 0x00000002ff047887 */ /* 0x000fc80008000000 */
[----:B------:R-:W-:Y:S02]  /*1110*/  USEL UR6, UR4, 0x2, UP2 ;  /* 0x0000000204067887 */ /* 0x000fe40009000000 */
[----:B------:R-:W-:Y:S02]  /*1120*/  USEL UR4, URZ, 0x4, UP0 ;  /* 0x00000004ff047887 */ /* 0x000fe40008000000 */
[----:B------:R-:W-:-:S04]  /*1130*/  UISETP.NE.AND UP2, UPT, UR8, 0x2, UPT ;  /* 0x000000020800788c */ /* 0x000fc8000bf45270 */
[----:B------:R-:W-:Y:S02]  /*1140*/  USEL UR5, UR4, 0x4, UP2 ;  /* 0x0000000404057887 */ /* 0x000fe40009000000 */
[----:B------:R-:W-:Y:S02]  /*1150*/  USEL UR4, URZ, 0x8, UP0 ;  /* 0x00000008ff047887 */ /* 0x000fe40008000000 */
[----:B------:R-:W-:Y:S02]  /*1160*/  UISETP.NE.AND UP0, UPT, UR8, 0x3, UPT ;  /* 0x000000030800788c */ /* 0x000fe4000bf05270 */
[----:B------:R-:W-:Y:S02]  /*1170*/  UIADD3 UR5, UPT, UPT, UR5, UR6, UR7 ;  /* 0x0000000605057290 */ /* 0x000fe4000fffe007 */
[----:B------:R-:W-:-:S04]  /*1180*/  USEL UR4, UR4, 0x8, UP0 ;  /* 0x0000000804047887 */ /* 0x000fc80008000000 */
[----:B------:R-:W-:-:S06]  /*1190*/  UIADD3 UR4, UPT, UPT, UR5, UR4, URZ ;  /* 0x0000000405047290 */ /* 0x000fcc000fffe0ff */
[----:B------:R-:W-:-:S07]  /*11a0*/  IMAD.U32 R2, RZ, RZ, UR4 ;  /* 0x00000004ff027e24 */ /* 0x000fce000f8e00ff */
.L_x_17:
[----:B------:R-:W1:Y:S01]  /*11b0*/  S2UR UR36, SR_CTAID.Z ;  /* 0x00000000002479c3 */ /* 0x000e620000002700 */
[----:B------:R-:W-:-:S09]  /*11c0*/  UISETP.GE.AND UP0, UPT, UR19, 0x1, UPT ;  /* 0x000000011300788c */ /* 0x000fd2000bf06270 */
[----:B------:R-:W-:Y:S05]  /*11d0*/  BRA.U !UP0, `(.L_x_18) ;  /* 0x0000000108d07547 */ /* 0x000fea000b800000 */
[----:B------:R-:W2:Y:S01]  /*11e0*/  LDCU UR20, c[0x0][0xb0c] ;  /* 0x00016180ff1477ac */ /* 0x000ea20008000800 */
[----:B------:R-:W3:Y:S01]  /*11f0*/  LDCU.128 UR12, c[0x0][0xb10] ;  /* 0x00016200ff0c77ac */ /* 0x000ee20008000c00 */
[----:B------:R-:W4:Y:S01]  /*1200*/  LDCU UR6, c[0x0][0x370] ;  /* 0x00006e00ff0677ac */ /* 0x000f220008000800 */
[----:B------:R-:W1:Y:S01]  /*1210*/  LDCU UR7, c[0x0][0x374] ;  /* 0x00006e80ff0777ac */ /* 0x000e620008000800 */
[----:B------:R-:W1:Y:S01]  /*1220*/  LDCU UR21, c[0x0][0xb20] ;  /* 0x00016400ff1577ac */ /* 0x000e620008000800 */
[----:B--2---:R-:W-:Y:S02]  /*1230*/  UISETP.NE.AND UP0, UPT, UR20, 0x1, UPT ;  /* 0x000000011400788c */ /* 0x004fe4000bf05270 */
[----:B---3--:R-:W-:Y:S01]  /*1240*/  UIMAD.WIDE.U32 UR4, UR30, UR12, URZ ;  /* 0x0000000c1e0472a5 */ /* 0x008fe2000f8e00ff */
[----:B------:R-:W2:Y:S01]  /*1250*/  LDCU.64 UR8, c[0x0][0xb28] ;  /* 0x00016500ff0877ac */ /* 0x000ea20008000a00 */
[----:B----4-:R-:W-:Y:S02]  /*1260*/  UIMAD.WIDE.U32 UR10, UR6, UR12, URZ ;  /* 0x0000000c060a72a5 */ /* 0x010fe4000f8e00ff */
[----:B------:R-:W-:-:S02]  /*1270*/  USHF.R.U32.HI UR5, URZ, UR13, UR5 ;  /* 0x0000000dff057299 */ /* 0x000fc40008011605 */
[----:B------:R-:W-:Y:S02]  /*1280*/  UISETP.NE.AND UP2, UPT, UR19, 0x1, UPT ;  /* 0x000000011300788c */ /* 0x000fe4000bf45270 */
[----:B------:R-:W-:Y:S01]  /*1290*/  USEL UR5, UR30, UR5, !UP0 ;  /* 0x000000051e057287 */ /* 0x000fe2000c000000 */
[----:B------:R-:W-:Y:S01]  /*12a0*/  UMOV UR10, UR11 ;  /* 0x0000000b000a7c82 */ /* 0x000fe20008000000 */
[----:B------:R-:W-:Y:S02]  /*12b0*/  UIMAD.WIDE.U32 UR16, UR31, UR15, URZ ;  /* 0x0000000f1f1072a5 */ /* 0x000fe4000f8e00ff */
[----:B------:R-:W-:Y:S02]  /*12c0*/  @UP0 USHF.R.U32.HI UR6, URZ, UR13, UR10 ;  /* 0x0000000dff060299 */ /* 0x000fe4000801160a */
[----:B------:R-:W-:Y:S02]  /*12d0*/  UISETP.NE.AND UP0, UPT, UR14, 0x1, UPT ;  /* 0x000000010e00788c */ /* 0x000fe4000bf05270 */
[----:B-1----:R-:W-:-:S02]  /*12e0*/  UIMAD.WIDE.U32 UR10, UR7, UR15, URZ ;  /* 0x0000000f070a72a5 */ /* 0x002fc4000f8e00ff */
[----:B--2---:R-:W-:Y:S01]  /*12f0*/  UIMAD.WIDE.U32 UR12, UR6, UR8, URZ ;  /* 0x00000008060c72a5 */ /* 0x004fe2000f8e00ff */
[----:B------:R-:W-:Y:S02]  /*1300*/  UMOV UR4, UR17 ;  /* 0x0000001100047c82 */ /* 0x000fe40008000000 */
[----:B------:R-:W-:Y:S02]  /*1310*/  USHF.R.U32.HI UR4, URZ, UR21, UR4 ;  /* 0x00000015ff047299 */ /* 0x000fe40008011604 */
[----:B------:R-:W-:Y:S02]  /*1320*/  UMOV UR10, UR11 ;  /* 0x0000000b000a7c82 */ /* 0x000fe40008000000 */
[----:B------:R-:W-:Y:S01]  /*1330*/  UMOV UR12, UR13 ;  /* 0x0000000d000c7c82 */ /* 0x000fe20008000000 */
[----:B------:R-:W-:Y:S02]  /*1340*/  @UP0 USHF.R.U32.HI UR7, URZ, UR21, UR10 ;  /* 0x00000015ff070299 */ /* 0x000fe4000801160a */
[----:B------:R-:W-:-:S02]  /*1350*/  USEL UR4, UR31, UR4, !UP0 ;  /* 0x000000041f047287 */ /* 0x000fc4000c000000 */
[----:B------:R-:W-:Y:S02]  /*1360*/  UIMAD.WIDE.U32 UR10, UR7, UR8, URZ ;  /* 0x00000008070a72a5 */ /* 0x000fe4000f8e00ff */
[----:B------:R-:W-:Y:S02]  /*1370*/  @UP2 USHF.R.U32.HI UR6, URZ, UR9, UR12 ;  /* 0x00000009ff062299 */ /* 0x000fe4000801160c */
[----:B------:R-:W-:-:S03]  /*1380*/  UIMAD.WIDE.U32 UR12, UR4, UR8, URZ ;  /* 0x00000008040c72a5 */ /* 0x000fc6000f8e00ff */
[----:B------:R-:W-:Y:S02]  /*1390*/  UMOV UR10, UR11 ;  /* 0x0000000b000a7c82 */ /* 0x000fe40008000000 */
[----:B------:R-:W-:Y:S02]  /*13a0*/  @UP2 USHF.R.U32.HI UR7, URZ, UR9, UR10 ;  /* 0x00000009ff072299 */ /* 0x000fe4000801160a */
[----:B------:R-:W-:Y:S02]  /*13b0*/  UIMAD UR10, UR6, UR19, URZ ;  /* 0x00000013060a72a4 */ /* 0x000fe4000f8e02ff */
[----:B------:R-:W-:-:S04]  /*13c0*/  UIMAD UR7, UR7, UR19, URZ ;  /* 0x00000013070772a4 */ /* 0x000fc8000f8e02ff */
[----:B------:R-:W-:-:S03]  /*13d0*/  UISETP.GE.AND UP0, UPT, UR4, UR7, UPT ;  /* 0x000000070400728c */ /* 0x000fc6000bf06270 */
[----:B------:R-:W-:Y:S01]  /*13e0*/  UMOV UR7, UR13 ;  /* 0x0000000d00077c82 */ /* 0x000fe20008000000 */
[----:B------:R-:W-:Y:S02]  /*13f0*/  UISETP.GE.OR UP0, UPT, UR5, UR10, UP0 ;  /* 0x0000000a0500728c */ /* 0x000fe40008706670 */
[----:B------:R-:W-:Y:S02]  /*1400*/  UIMAD.WIDE.U32 UR10, UR5, UR8, URZ ;  /* 0x00000008050a72a5 */ /* 0x000fe4000f8e00ff */
[----:B------:R-:W-:Y:S02]  /*1410*/  USHF.R.U32.HI UR7, URZ, UR9, UR7 ;  /* 0x00000009ff077299 */ /* 0x000fe40008011607 */
[----:B------:R-:W-:Y:S02]  /*1420*/  UIADD3 UR10, UPT, UPT, -UR4, URZ, URZ ;  /* 0x000000ff040a7290 */ /* 0x000fe4000fffe1ff */
[----:B------:R-:W-:Y:S02]  /*1430*/  USEL UR7, UR4, UR7, !UP2 ;  /* 0x0000000704077287 */ /* 0x000fe4000d000000 */
[----:B------:R-:W-:Y:S01]  /*1440*/  UIMAD UR10, UR14, UR10, UR31 ;  /* 0x0000000a0e0a72a4 */ /* 0x000fe2000f8e021f */
[----:B------:R-:W-:Y:S01]  /*1450*/  @!UP0 UMOV UR8, UR11 ;  /* 0x0000000b00088c82 */ /* 0x000fe20008000000 */
[----:B------:R-:W-:-:S02]  /*1460*/  UIADD3 UR11, UPT, UPT, -UR5, URZ, URZ ;  /* 0x000000ff050b7290 */ /* 0x000fc4000fffe1ff */
[----:B------:R-:W-:Y:S02]  /*1470*/  @!UP0 USHF.R.U32.HI UR8, URZ, UR9, UR8 ;  /* 0x00000009ff088299 */ /* 0x000fe40008011608 */
[----:B------:R-:W-:Y:S02]  /*1480*/  UIADD3 UR9, UPT, UPT, -UR7, URZ, URZ ;  /* 0x000000ff07097290 */ /* 0x000fe4000fffe1ff */
[----:B------:R-:W-:Y:S02]  /*1490*/  @!UP0 USEL UR8, UR5, UR8, !UP2 ;  /* 0x0000000805088287 */ /* 0x000fe4000d000000 */
[----:B------:R-:W-:Y:S02]  /*14a0*/  UIMAD UR9, UR19, UR9, UR4 ;  /* 0x00000009130972a4 */ /* 0x000fe4000f8e0204 */
[----:B------:R-:W-:Y:S02]  /*14b0*/  @!UP0 UIADD3 UR7, UPT, UPT, UR7, -UR8, URZ ;  /* 0x8000000807078290 */ /* 0x000fe4000fffe0ff */
[----:B------:R-:W-:-:S02]  /*14c0*/  @!UP0 UIMAD UR6, UR9, UR6, UR8 ;  /* 0x00000006090682a4 */ /* 0x000fc4000f8e0208 */
[----:B------:R-:W-:Y:S02]  /*14d0*/  @!UP0 UIMAD UR4, UR7, UR19, UR5 ;  /* 0x00000013070482a4 */ /* 0x000fe4000f8e0205 */
[----:B------:R-:W-:Y:S02]  /*14e0*/  UIMAD UR30, UR20, UR11, UR30 ;  /* 0x0000000b141e72a4 */ /* 0x000fe4000f8e021e */
[----:B------:R-:W-:Y:S01]  /*14f0*/  UIMAD UR31, UR4, UR14, UR10 ;  /* 0x0000000e041f72a4 */ /* 0x000fe2000f8e020a */
[----:B------:R-:W-:Y:S02]  /*1500*/  @!UP0 UMOV UR5, UR6 ;  /* 0x0000000600058c82 */ /* 0x000fe40008000000 */
[----:B------:R-:W-:-:S12]  /*1510*/  UIMAD UR30, UR5, UR20, UR30 ;  /* 0x00000014051e72a4 */ /* 0x000fd8000f8e021e */
.L_x_18:
[----:B------:R-:W-:-:S09]  /*1520*/  UISETP.NE.AND UP0, UPT, UR22, 0x1, UPT ;  /* 0x000000011600788c */ /* 0x000fd2000bf05270 */
[----:B------:R-:W-:Y:S05]  /*1530*/  BRA.U UP0, `(.L_x_19) ;  /* 0x0000000100407547 */ /* 0x000fea000b800000 */
[----:B------:R-:W2:Y:S01]  /*1540*/  LDCU.128 UR8, c[0x0][0xb10] ;  /* 0x00016200ff0877ac */ /* 0x000ea20008000c00 */
[----:B------:R-:W3:Y:S01]  /*1550*/  LDCU UR12, c[0x0][0xb0c] ;  /* 0x00016180ff0c77ac */ /* 0x000ee20008000800 */
[----:B------:R-:W4:Y:S01]  /*1560*/  LDCU UR13, c[0x0][0xb20] ;  /* 0x00016400ff0d77ac */ /* 0x000f220008000800 */
[----:B--2---:R-:W-:Y:S02]  /*1570*/  UIMAD.WIDE.U32 UR4, UR30, UR8, URZ ;  /* 0x000000081e0472a5 */ /* 0x004fe4000f8e00ff */
[----:B------:R-:W-:Y:S02]  /*1580*/  UIMAD.WIDE.U32 UR6, UR31, UR11, URZ ;  /* 0x0000000b1f0672a5 */ /* 0x000fe4000f8e00ff */
[----:B---3--:R-:W-:Y:S02]  /*1590*/  UISETP.NE.AND UP0, UPT, UR12, 0x1, UPT ;  /* 0x000000010c00788c */ /* 0x008fe4000bf05270 */
[----:B------:R-:W-:-:S03]  /*15a0*/  USHF.R.U32.HI UR5, URZ, UR9, UR5 ;  /* 0x00000009ff057299 */ /* 0x000fc60008011605 */
[----:B------:R-:W-:Y:S01]  /*15b0*/  UMOV UR4, UR7 ;  /* 0x0000000700047c82 */ /* 0x000fe20008000000 */
[----:B------:R-:W-:Y:S02]  /*15c0*/  USEL UR5, UR30, UR5, !UP0 ;  /* 0x000000051e057287 */ /* 0x000fe4000c000000 */
[----:B------:R-:W-:Y:S02]  /*15d0*/  UISETP.NE.AND UP0, UPT, UR10, 0x1, UPT ;  /* 0x000000010a00788c */ /* 0x000fe4000bf05270 */
[----:B----4-:R-:W-:-:S04]  /*15e0*/  USHF.R.U32.HI UR4, URZ, UR13, UR4 ;  /* 0x0000000dff047299 */ /* 0x010fc80008011604 */
[----:B------:R-:W-:-:S04]  /*15f0*/  USEL UR4, UR31, UR4, !UP0 ;  /* 0x000000041f047287 */ /* 0x000fc8000c000000 */
[----:B------:R-:W-:Y:S02]  /*1600*/  UIADD3 UR6, UPT, UPT, UR5, -UR4, URZ ;  /* 0x8000000405067290 */ /* 0x000fe4000fffe0ff */
[----:B------:R-:W-:Y:S02]  /*1610*/  UIADD3 UR4, UPT, UPT, -UR5, UR4, URZ ;  /* 0x0000000405047290 */ /* 0x000fe4000fffe1ff */
[----:B------:R-:W-:Y:S02]  /*1620*/  UIMAD UR31, UR6, UR10, UR31 ;  /* 0x0000000a061f72a4 */ /* 0x000fe4000f8e021f */
[----:B------:R-:W-:-:S12]  /*1630*/  UIMAD UR30, UR4, UR12, UR30 ;  /* 0x0000000c041e72a4 */ /* 0x000fd8000f8e021e */
.L_x_19:
[----:B------:R-:W-:Y:S01]  /*1640*/  UISETP.NE.AND UP0, UPT, UR18, 0x2, UPT ;  /* 0x000000021200788c */ /* 0x000fe2000bf05270 */
[----:B------:R-:W-:Y:S09]  /*1650*/  BRA.U !UP5, `(.L_x_20) ;  /* 0x000000010d0c7547 */ /* 0x000ff2000b800000 */
[----:B------:R-:W-:Y:S01]  /*1660*/  UCGABAR_WAIT ;  /* 0x0000000000007dc7 */ /* 0x000fe20008000000 */
[----:B------:R-:W-:Y:S01]  /*1670*/  CCTL.IVALL ;  /* 0x00000000ff00798f */ /* 0x000fe20002000000 */
[----:B------:R-:W-:Y:S05]  /*1680*/  BRA `(.L_x_21) ;  /* 0x0000000000047947 */ /* 0x000fea0003800000 */
.L_x_20:
[----:B------:R-:W-:Y:S06]  /*1690*/  BAR.SYNC.DEFER_BLOCKING 0x0 ;  /* 0x0000000000007b1d */ /* 0x000fec0000010000 */
.L_x_21:
[----:B------:R-:W-:Y:S05]  /*16a0*/  BRA.U UP0, `(.L_x_22) ;  /* 0x0000001100ec7547 */ /* 0x000fea000b800000 */
[----:B------:R-:W2:Y:S01]  /*16b0*/  LDCU UR6, c[0x0][0x38c] ;  /* 0x00007180ff0677ac */ /* 0x000ea20008000800 */
[----:B------:R-:W-:Y:S01]  /*16c0*/  PLOP3.LUT P1, PT, PT, PT, UP3, 0x80, 0x8 ;  /* 0x000000000008781c */ /* 0x000fe20003f2f038 */
[----:B------:R-:W-:Y:S01]  /*16d0*/  IMAD.MOV.U32 R12, RZ, RZ, 0x1 ;  /* 0x00000001ff0c7424 */ /* 0x000fe200078e00ff */
[----:B------:R-:W-:Y:S01]  /*16e0*/  ISETP.EQ.OR P2, PT, R0, RZ, P3 ;  /* 0x000000ff0000720c */ /* 0x000fe20001f42670 */
[----:B------:R-:W-:Y:S01]  /*16f0*/  UISETP.NE.AND UP1, UPT, UR18, URZ, UPT ;  /* 0x000000ff1200728c */ /* 0x000fe2000bf25270 */
[----:B------:R-:W-:Y:S01]  /*1700*/  PLOP3.LUT P1, PT, P1, PT, PT, 0x8, 0x80 ;  /* 0x000000000080781c */ /* 0x000fe20000f2e170 */
[----:B------:R-:W-:Y:S01]  /*1710*/  USEL UR25, URZ, 0x1, UP6 ;  /* 0x00000001ff197887 */ /* 0x000fe2000b000000 */
[----:B------:R-:W-:Y:S01]  /*1720*/  CS2R R10, SRZ ;  /* 0x00000000000a7805 */ /* 0x000fe2000001ff00 */
[----:B------:R-:W-:Y:S01]  /*1730*/  IMAD.MOV.U32 R9, RZ, RZ, RZ ;  /* 0x000000ffff097224 */ /* 0x000fe200078e00ff */
[----:B------:R-:W3:Y:S01]  /*1740*/  LDCU UR39, c[0x0][0x370] ;  /* 0x00006e00ff2777ac */ /* 0x000ee20008000800 */
[----:B------:R-:W-:Y:S01]  /*1750*/  IMAD.MOV.U32 R8, RZ, RZ, 0x1 ;  /* 0x00000001ff087424 */ /* 0x000fe200078e00ff */
[----:B------:R-:W4:Y:S01]  /*1760*/  LDCU.64 UR28, c[0x0][0x348] ;  /* 0x00006900ff1c77ac */ /* 0x000f220008000a00 */
[----:B------:R-:W-:-:S02]  /*1770*/  USHF.R.U32.HI UR44, URZ, 0x7, UR24 ;  /* 0x00000007ff2c7899 */ /* 0x000fc40008011618 */
[----:B--2---:R-:W-:Y:S02]  /*1780*/  UIADD3 UR5, UPT, UPT, UR6, 0x7f, URZ ;  /* 0x0000007f06057890 */ /* 0x004fe4000fffe0ff */
[----:B------:R-:W-:Y:S02]  /*1790*/  UIADD3 UR46, UPT, UPT, UR6, 0xfe, URZ ;  /* 0x000000fe062e7890 */ /* 0x000fe4000fffe0ff */
[----:B------:R-:W-:Y:S01]  /*17a0*/  USHF.R.S32.HI UR4, URZ, 0x1f, UR5 ;  /* 0x0000001fff047899 */ /* 0x000fe20008011405 */
[----:B------:R-:W2:Y:S03]  /*17b0*/  LDCU UR38, c[0x0][0x374] ;  /* 0x00006e80ff2677ac */ /* 0x000ea60008000800 */
[----:B------:R-:W-:Y:S02]  /*17c0*/  ULEA.HI UR4, UR4, UR5, URZ, 0x7 ;  /* 0x0000000504047291 */ /* 0x000fe4000f8f38ff */
[----:B------:R-:W-:-:S02]  /*17d0*/  USEL UR25, UR25, 0x2, UP1 ;  /* 0x0000000219197887 */ /* 0x000fc40008800000 */
[----:B------:R-:W-:Y:S02]  /*17e0*/  USHF.R.S32.HI UR41, URZ, 0x7, UR4 ;  /* 0x00000007ff297899 */ /* 0x000fe40008011404 */
[----:B------:R-:W-:Y:S02]  /*17f0*/  UIADD3 UR4, UPT, UPT, UR6, -0x1, URZ ;  /* 0xffffffff06047890 */ /* 0x000fe4000fffe0ff */
[----:B------:R-:W-:Y:S02]  /*1800*/  UISETP.LT.U32.AND UP0, UPT, UR41, 0x5, UPT ;  /* 0x000000052900788c */ /* 0x000fe4000bf01070 */
[----:B------:R-:W-:Y:S02]  /*1810*/  UISETP.GE.U32.AND UP2, UPT, UR4, -0xff, UPT ;  /* 0xffffff010400788c */ /* 0x000fe4000bf46070 */
[----:B------:R-:W-:Y:S01]  /*1820*/  USEL UR40, UR41, 0x5, UP0 ;  /* 0x0000000529287887 */ /* 0x000fe20008000000 */
[----:B------:R-:W-:-:S03]  /*1830*/  UMOV UR5, URZ ;  /* 0x000000ff00057c82 */ /* 0x000fc60008000000 */
[----:B------:R-:W-:Y:S02]  /*1840*/  UIADD3 UR21, UPT, UPT, UR40, -0x1, URZ ;  /* 0xffffffff28157890 */ /* 0x000fe4000fffe0ff */
[----:B------:R-:W-:-:S03]  /*1850*/  UIADD3 UR43, UPT, UPT, UR41, -UR40, URZ ;  /* 0x80000028292b7290 */ /* 0x000fc6000fffe0ff */
[----:B------:R-:W-:-:S04]  /*1860*/  @UP2 UIADD3 UR21, UPT, UPT, UR40, URZ, URZ ;  /* 0x000000ff28152290 */ /* 0x000fc8000fffe0ff */
[----:B--234-:R-:W-:-:S12]  /*1870*/  UIADD3 UR21, UPT, UPT, UR21, 0x1, URZ ;  /* 0x0000000115157890 */ /* 0x01cfd8000fffe0ff */
.L_x_42:
[----:B------:R-:W-:Y:S01]  /*1880*/  UISETP.NE.AND UP0, UPT, UR45, URZ, UPT ;  /* 0x000000ff2d00728c */ /* 0x000fe2000bf05270 */
[----:B------:R-:W2:Y:S08]  /*1890*/  S2UR UR45, SR_CgaCtaId ;  /* 0x00000000002d79c3 */ /* 0x000eb00000008800 */
[----:B------:R-:W-:Y:S05]  /*18a0*/  BRA.U UP0, `(.L_x_23) ;  /* 0x0000000100347547 */ /* 0x000fea000b800000 */
[----:B------:R-:W3:Y:S01]  /*18b0*/  S2R R0, SR_CgaCtaId ;  /* 0x0000000000007919 */ /* 0x000ee20000008800 */
[----:B------:R-:W-:-:S04]  /*18c0*/  MOV R2, 0x400 ;  /* 0x0000040000027802 */ /* 0x000fc80000000f00 */
[----:B---3--:R-:W-:Y:S02]  /*18d0*/  LEA R0, R0, R2, 0x18 ;  /* 0x0000000200007211 */ /* 0x008fe400078ec0ff */
[----:B------:R-:W-:-:S03]  /*18e0*/  SHF.L.U32 R2, R8, 0x1f, RZ ;  /* 0x0000001f08027819 */ /* 0x000fc600000006ff */
[----:B------:R-:W-:-:S04]  /*18f0*/  IMAD R0, R9, 0x8, R0 ;  /* 0x0000000809007824 */ /* 0x000fc800078e0200 */
[----:B------:R-:W3:Y:S02]  /*1900*/  SYNCS.PHASECHK.TRANS64.TRYWAIT P0, [R0+URZ+0x110], R2 ;  /* 0x00011002000075a7 */ /* 0x000ee400080011ff */
[----:B---3--:R-:W-:Y:S05]  /*1910*/  @!P0 BRA `(.L_x_24) ;  /* 0x0000007c00f88947 */ /* 0x008fea0003800000 */
.L_x_133:
[----:B------:R-:W-:Y:S01]  /*1920*/  VIADD R9, R9, 0x1 ;  /* 0x0000000109097836 */ /* 0x000fe20000000000 */
[----:B------:R3:W-:Y:S04]  /*1930*/  SYNCS.ARRIVE.TRANS64.A1T0 RZ, [R0+URZ+0x100], RZ ;  /* 0x000100ff00ff79a7 */ /* 0x0007e800081000ff */
[----:B------:R-:W-:-:S04]  /*1940*/  ISETP.NE.AND P0, PT, R9, 0x2, PT ;  /* 0x000000020900780c */ /* 0x000fc80003f05270 */
[----:B------:R-:W-:Y:S02]  /*1950*/  SEL R9, R9, RZ, P0 ;  /* 0x000000ff09097207 */ /* 0x000fe40000000000 */
[----:B---3--:R-:W-:-:S04]  /*1960*/  SEL R0, RZ, 0x1, P0 ;  /* 0x00000001ff007807 */ /* 0x008fc80000000000 */
[----:B------:R-:W-:-:S07]  /*1970*/  LOP3.LUT R8, R8, R0, RZ, 0x3c, !PT ;  /* 0x0000000008087212 */ /* 0x000fce00078e3cff */
.L_x_23:
[----:B------:R-:W-:Y:S01]  /*1980*/  UMOV UR6, 0x400 ;  /* 0x0000040000067882 */ /* 0x000fe20000000000 */
[----:B------:R-:W-:Y:S01]  /*1990*/  SHF.L.U32 R0, R12, 0x1f, RZ ;  /* 0x0000001f0c007819 */ /* 0x000fe200000006ff */
[----:B--2---:R-:W-:Y:S02]  /*19a0*/  ULEA UR6, UR45, UR6, 0x18 ;  /* 0x000000062d067291 */ /* 0x004fe4000f8ec0ff */
[----:B------:R-:W-:Y:S02]  /*19b0*/  UISETP.GE.U32.AND UP0, UPT, UR46, 0xff, UPT ;  /* 0x000000ff2e00788c */ /* 0x000fe4000bf06070 */
[----:B------:R-:W-:Y:S02]  /*19c0*/  ULEA UR4, UR5, UR6, 0x3 ;  /* 0x0000000605047291 */ /* 0x000fe4000f8e18ff */
[----:B------:R-:W-:Y:S02]  /*19d0*/  USHF.L.U32 UR35, UR30, 0x6, URZ ;  /* 0x000000061e237899 */ /* 0x000fe400080006ff */
[----:B------:R-:W-:Y:S01]  /*19e0*/  ULEA UR11, UR31, UR44, 0x8 ;  /* 0x0000002c1f0b7291 */ /* 0x000fe2000f8e40ff */
[----:B------:R-:W-:-:S04]  /*19f0*/  UMOV UR13, URZ ;  /* 0x000000ff000d7c82 */ /* 0x000fc80008000000 */
[----:B------:R2:W3:Y:S01]  /*1a00*/  SYNCS.PHASECHK.TRANS64.TRYWAIT P0, [UR4+0x28], R0 ;  /* 0x00002800ff0075a7 */ /* 0x0004e20008001104 */
[----:B------:R-:W-:Y:S06]  /*1a10*/  BRA.U !UP0, `(.L_x_25) ;  /* 0x0000000108bc7547 */ /* 0x000fec000b800000 */
[----:B------:R-:W-:Y:S01]  /*1a20*/  UMOV UR7, URZ ;  /* 0x000000ff00077c82 */ /* 0x000fe20008000000 */
[----:B------:R-:W-:-:S05]  /*1a30*/  UMOV UR4, UR5 ;  /* 0x0000000500047c82 */ /* 0x000fca0008000000 */
.L_x_31:
[----:B------:R-:W-:Y:S01]  /*1a40*/  ULEA UR33, UR4, UR6, 0x3 ;  /* 0x0000000604217291 */ /* 0x000fe2000f8e18ff */
[----:B---3--:R-:W-:Y:S01]  /*1a50*/  @!P3 MOV R2, 0xa000 ;  /* 0x0000a0000002b802 */ /* 0x008fe20000000f00 */
[----:B-1-34-:R-:W-:Y:S10]  /*1a60*/  @P0 BRA `(.L_x_26) ;  /* 0x00000000000c0947 */ /* 0x01aff40003800000 */
[----:B------:R-:W-:-:S04]  /*1a70*/  SHF.L.U32 R3, R12, 0x1f, RZ ;  /* 0x0000001f0c037819 */ /* 0x000fc800000006ff */
[----:B------:R-:W3:Y:S02]  /*1a80*/  SYNCS.PHASECHK.TRANS64.TRYWAIT P0, [UR33+0x28], R3 ;  /* 0x00002803ff0075a7 */ /* 0x000ee40008001121 */
[----:B---3--:R-:W-:Y:S05]  /*1a90*/  @!P0 BRA `(.L_x_27) ;  /* 0x0000007c00ac8947 */ /* 0x008fea0003800000 */
.L_x_26:
[----:B------:R3:W-:Y:S01]  /*1aa0*/  @!P3 SYNCS.ARRIVE.TRANS64 RZ, [UR33], R2 ;  /* 0x00000002ffffb9a7 */ /* 0x0007e20008000021 */
[----:B------:R-:W-:-:S04]  /*1ab0*/  ULOP3.LUT UR5, UR25, 0x2, URZ, 0xfc, !UPT ;  /* 0x0000000219057892 */ /* 0x000fc8000f8efcff */
[----:B------:R-:W-:-:S09]  /*1ac0*/  UISETP.NE.AND UP0, UPT, UR5, 0x2, UPT ;  /* 0x000000020500788c */ /* 0x000fd2000bf05270 */
[----:B------:R-:W-:Y:S05]  /*1ad0*/  BRA.U UP0, `(.L_x_28) ;  /* 0x0000000100047547 */ /* 0x000fea000b800000 */
[----:B-1----:R-:W-:Y:S05]  /*1ae0*/  BPT.TRAP 0x1 ;  /* 0x000000040000795c */ /* 0x002fea0000300000 */
.L_x_28:
[----:B------:R-:W-:Y:S04]  /*1af0*/  BSSY.RECONVERGENT B0, `(.L_x_29) ;  /* 0x0000003000007945 */ /* 0x000fe80003800200 */
[----:B------:R-:W-:Y:S05]  /*1b00*/  @P2 BRA `(.L_x_30) ;  /* 0x0000000000042947 */ /* 0x000fea0003800000 */
[----:B-1----:R-:W-:Y:S05]  /*1b10*/  BPT.TRAP 0x1 ;  /* 0x000000040000795c */ /* 0x002fea0000300000 */
.L_x_30:
[----:B-1----:R-:W-:Y:S05]  /*1b20*/  BSYNC.RECONVERGENT B0 ;  /* 0x0000000000007941 */ /* 0x002fea0003800200 */
.L_x_29:
[----:B------:R-:W-:Y:S02]  /*1b30*/  UIADD3 UR5, UPT, UPT, UR4, 0x1, URZ ;  /* 0x0000000104057890 */ /* 0x000fe4000fffe0ff */
[----:B------:R-:W-:Y:S02]  /*1b40*/  USHF.L.U32 UR34, UR7, 0x7, URZ ;  /* 0x0000000707227899 */ /* 0x000fe400080006ff */
[----:B------:R-:W-:Y:S02]  /*1b50*/  UISETP.NE.AND UP0, UPT, UR5, 0x5, UPT ;  /* 0x000000050500788c */ /* 0x000fe4000bf05270 */
[----:B------:R-:W-:Y:S02]  /*1b60*/  UIADD3 UR7, UPT, UPT, UR7, 0x1, URZ ;  /* 0x0000000107077890 */ /* 0x000fe4000fffe0ff */
[----:B------:R-:W-:Y:S02]  /*1b70*/  USEL UR9, URZ, 0x1, UP0 ;  /* 0x00000001ff097887 */ /* 0x000fe40008000000 */
[----:B------:R-:W-:-:S02]  /*1b80*/  USEL UR5, UR5, URZ, UP0 ;  /* 0x000000ff05057287 */ /* 0x000fc40008000000 */
[----:B------:R-:W-:Y:S02]  /*1b90*/  UIADD3 UR14, UP0, UPT, UR28, 0x180, URZ ;  /* 0x000001801c0e7890 */ /* 0x000fe4000ff1e0ff */
[----:B------:R-:W-:Y:S01]  /*1ba0*/  ULEA UR8, UR5, UR6, 0x3 ;  /* 0x0000000605087291 */ /* 0x000fe2000f8e18ff */
[----:B------:R-:W-:Y:S01]  /*1bb0*/  LOP3.LUT R12, R12, UR9, RZ, 0x3c, !PT ;  /* 0x000000090c0c7c12 */ /* 0x000fe2000f8e3cff */
[----:B------:R-:W-:Y:S02]  /*1bc0*/  ULEA UR32, UR4, UR6, 0xd ;  /* 0x0000000604207291 */ /* 0x000fe4000f8e68ff */
[----:B------:R-:W-:Y:S01]  /*1bd0*/  UIADD3 UR16, UP1, UPT, UR28, 0x80, URZ ;  /* 0x000000801c107890 */ /* 0x000fe2000ff3e0ff */
[----:B--2---:R-:W-:Y:S01]  /*1be0*/  SHF.L.U32 R0, R12, 0x1f, RZ ;  /* 0x0000001f0c007819 */ /* 0x004fe200000006ff */
[----:B------:R-:W-:Y:S02]  /*1bf0*/  UIADD3.X UR15, UPT, UPT, URZ, UR29, URZ, UP0, !UPT ;  /* 0x0000001dff0f7290 */ /* 0x000fe400087fe4ff */
[----:B------:R-:W-:Y:S01]  /*1c00*/  UISETP.NE.AND UP0, UPT, UR7, UR21, UPT ;  /* 0x000000150700728c */ /* 0x000fe2000bf05270 */
[----:B------:R4:W1:Y:S01]  /*1c10*/  SYNCS.PHASECHK.TRANS64.TRYWAIT P0, [UR8+0x28], R0 ;  /* 0x00002800ff0075a7 */ /* 0x0008620008001108 */
[----:B------:R-:W-:-:S02]  /*1c20*/  ULEA UR8, UR4, UR24, 0xf ;  /* 0x0000001804087291 */ /* 0x000fc4000f8e78ff */
[----:B------:R-:W-:Y:S02]  /*1c30*/  UIADD3.X UR17, UPT, UPT, URZ, UR29, URZ, UP1, !UPT ;  /* 0x0000001dff117290 */ /* 0x000fe40008ffe4ff */
[----:B------:R-:W-:Y:S02]  /*1c40*/  UIADD3 UR32, UPT, UPT, UR32, 0x6400, URZ ;  /* 0x0000640020207890 */ /* 0x000fe4000fffe0ff */
[----:B------:R-:W-:Y:S01]  /*1c50*/  UIADD3 UR8, UPT, UPT, UR6, 0x10400, UR8 ;  /* 0x0001040006087890 */ /* 0x000fe2000fffe008 */
[----:B------:R-:W-:Y:S01]  /*1c60*/  UMOV UR18, 0x0 ;  /* 0x0000000000127882 */ /* 0x000fe20000000000 */
[----:B------:R-:W-:Y:S01]  /*1c70*/  UMOV UR19, 0x10000000 ;  /* 0x1000000000137882 */ /* 0x000fe20000000000 */
[----:B------:R-:W-:Y:S01]  /*1c80*/  UMOV UR4, 0xf0000 ;  /* 0x000f000000047882 */ /* 0x000fe20000000000 */
[----:B------:R-:W-:Y:S01]  /*1c90*/  UMOV UR12, UR36 ;  /* 0x00000024000c7c82 */ /* 0x000fe20008000000 */
[----:B------:R-:W-:Y:S01]  /*1ca0*/  UMOV UR9, UR33 ;  /* 0x0000002100097c82 */ /* 0x000fe20008000000 */
[----:B------:R-:W-:Y:S01]  /*1cb0*/  UMOV UR10, UR34 ;  /* 0x00000022000a7c82 */ /* 0x000fe20008000000 */
[----:B------:R-:W-:Y:S01]  /*1cc0*/  UTMALDG.3D [UR32], [UR16], desc[UR18] ;  /* 0x00001220100075b4 */ /* 0x000fe20008011000 */
[----:B------:R-:W-:Y:S01]  /*1cd0*/  UMOV UR13, UR21 ;  /* 0x00000015000d7c82 */ /* 0x000fe20008000000 */
[----:B------:R2:W-:Y:S02]  /*1ce0*/  UTMALDG.3D.MULTICAST [UR8], [UR14], UR4, desc[UR18] ;  /* 0x000012080e0073b4 */ /* 0x0005e40008011804 */
[----:B--2---:R-:W-:Y:S01]  /*1cf0*/  UMOV UR4, UR5 ;  /* 0x0000000500047c82 */ /* 0x004fe20008000000 */
[----:B------:R-:W-:Y:S05]  /*1d00*/  BRA.U UP0, `(.L_x_31) ;  /* 0xfffffffd004c7547 */ /* 0x000fea000b83ffff */
.L_x_25:
[----:B------:R-:W-:Y:S01]  /*1d10*/  ULEA UR4, UR5, UR6, 0x3 ;  /* 0x0000000605047291 */ /* 0x000fe2000f8e18ff */
[----:B--2-4-:R-:W-:Y:S01]  /*1d20*/  SHF.L.U32 R0, R12, 0x1f, RZ ;  /* 0x0000001f0c007819 */ /* 0x014fe200000006ff */
[----:B------:R-:W-:Y:S01]  /*1d30*/  @!P1 SYNCS.ARRIVE.TRANS64.A1T0 RZ, [UR6+0x98], RZ ;  /* 0x000098ffffff99a7 */ /* 0x000fe20008100006 */
[----:B------:R-:W-:-:S06]  /*1d40*/  UISETP.GT.AND UP0, UPT, UR41, UR40, UPT ;  /* 0x000000282900728c */ /* 0x000fcc000bf04270 */
[----:B-1-3--:R1:W2:Y:S03]  /*1d50*/  SYNCS.PHASECHK.TRANS64.TRYWAIT P0, [UR4+0x28], R0 ;  /* 0x00002800ff0075a7 */ /* 0x00a2a60008001104 */
[----:B------:R-:W-:Y:S05]  /*1d60*/  BRA.U !UP0, `(.L_x_32) ;  /* 0x0000000108c07547 */ /* 0x000fea000b800000 */
[----:B------:R-:W-:Y:S01]  /*1d70*/  UIADD3 UR26, UPT, UPT, UR43, UR13, URZ ;  /* 0x0000000d2b1a7290 */ /* 0x000fe2000fffe0ff */
[----:B------:R-:W-:-:S11]  /*1d80*/  UMOV UR4, UR5 ;  /* 0x0000000500047c82 */ /* 0x000fd60008000000 */
.L_x_38:
[----:B------:R-:W-:Y:S01]  /*1d90*/  ULEA UR17, UR4, UR6, 0x3 ;  /* 0x0000000604117291 */ /* 0x000fe2000f8e18ff */
[----:B--2---:R-:W-:Y:S01]  /*1da0*/  @!P3 MOV R2, 0xa000 ;  /* 0x0000a0000002b802 */ /* 0x004fe20000000f00 */
[----:B--234-:R-:W-:Y:S10]  /*1db0*/  @P0 BRA `(.L_x_33) ;  /* 0x00000000000c0947 */ /* 0x01cff40003800000 */
[----:B------:R-:W-:-:S04]  /*1dc0*/  SHF.L.U32 R3, R12, 0x1f, RZ ;  /* 0x0000001f0c037819 */ /* 0x000fc800000006ff */
[----:B------:R-:W2:Y:S02]  /*1dd0*/  SYNCS.PHASECHK.TRANS64.TRYWAIT P0, [UR17+0x28], R3 ;  /* 0x00002803ff0075a7 */ /* 0x000ea40008001111 */
[----:B--2---:R-:W-:Y:S05]  /*1de0*/  @!P0 BRA `(.L_x_34) ;  /* 0x0000007800f08947 */ /* 0x004fea0003800000 */
.L_x_33:
[----:B------:R2:W-:Y:S01]  /*1df0*/  @!P3 SYNCS.ARRIVE.TRANS64 RZ, [UR17], R2 ;  /* 0x00000002ffffb9a7 */ /* 0x0005e20008000011 */
[----:B------:R-:W-:-:S04]  /*1e00*/  ULOP3.LUT UR5, UR25, 0x2, URZ, 0xfc, !UPT ;  /* 0x0000000219057892 */ /* 0x000fc8000f8efcff */
[----:B------:R-:W-:-:S09]  /*1e10*/  UISETP.NE.AND UP0, UPT, UR5, 0x2, UPT ;  /* 0x000000020500788c */ /* 0x000fd2000bf05270 */
[----:B------:R-:W-:Y:S05]  /*1e20*/  BRA.U UP0, `(.L_x_35) ;  /* 0x0000000100047547 */ /* 0x000fea000b800000 */
[----:B------:R-:W-:Y:S05]  /*1e30*/  BPT.TRAP 0x1 ;  /* 0x000000040000795c */ /* 0x000fea0000300000 */
.L_x_35:
[----:B------:R-:W-:Y:S04]  /*1e40*/  BSSY.RECONVERGENT B0, `(.L_x_36) ;  /* 0x0000003000007945 */ /* 0x000fe80003800200 */
[----:B------:R-:W-:Y:S05]  /*1e50*/  @P2 BRA `(.L_x_37) ;  /* 0x0000000000042947 */ /* 0x000fea0003800000 */
[----:B------:R-:W-:Y:S05]  /*1e60*/  BPT.TRAP 0x1 ;  /* 0x000000040000795c */ /* 0x000fea0000300000 */
.L_x_37:
[----:B------:R-:W-:Y:S05]  /*1e70*/  BSYNC.RECONVERGENT B0 ;  /* 0x0000000000007941 */ /* 0x000fea0003800200 */
.L_x_36:
[----:B------:R-:W-:Y:S02]  /*1e80*/  UIADD3 UR5, UPT, UPT, UR4, 0x1, URZ ;  /* 0x0000000104057890 */ /* 0x000fe4000fffe0ff */
[----:B------:R-:W-:Y:S02]  /*1e90*/  USHF.L.U32 UR18, UR13, 0x7, URZ ;  /* 0x000000070d127899 */ /* 0x000fe400080006ff */
[----:B------:R-:W-:Y:S02]  /*1ea0*/  UISETP.NE.AND UP0, UPT, UR5, 0x5, UPT ;  /* 0x000000050500788c */ /* 0x000fe4000bf05270 */
[----:B------:R-:W-:Y:S02]  /*1eb0*/  UIADD3 UR13, UPT, UPT, UR13, 0x1, URZ ;  /* 0x000000010d0d7890 */ /* 0x000fe4000fffe0ff */
[----:B------:R-:W-:Y:S02]  /*1ec0*/  USEL UR8, URZ, 0x1, UP0 ;  /* 0x00000001ff087887 */ /* 0x000fe40008000000 */
[----:B------:R-:W-:-:S02]  /*1ed0*/  USEL UR5, UR5, URZ, UP0 ;  /* 0x000000ff05057287 */ /* 0x000fc40008000000 */
[----:B------:R-:W-:Y:S02]  /*1ee0*/  UIADD3 UR14, UP0, UPT, UR28, 0x180, URZ ;  /* 0x000001801c0e7890 */ /* 0x000fe4000ff1e0ff */
[----:B------:R-:W-:Y:S01]  /*1ef0*/  LOP3.LUT R12, R12, UR8, RZ, 0x3c, !PT ;  /* 0x000000080c0c7c12 */ /* 0x000fe2000f8e3cff */
[----:B------:R-:W-:Y:S02]  /*1f00*/  ULEA UR16, UR4, UR6, 0xd ;  /* 0x0000000604107291 */ /* 0x000fe4000f8e68ff */
[----:B------:R-:W-:Y:S01]  /*1f10*/  UIADD3 UR22, UP1, UPT, UR28, 0x80, URZ ;  /* 0x000000801c167890 */ /* 0x000fe2000ff3e0ff */
[----:B-1----:R-:W-:Y:S01]  /*1f20*/  SHF.L.U32 R0, R12, 0x1f, RZ ;  /* 0x0000001f0c007819 */ /* 0x002fe200000006ff */
[----:B------:R-:W-:Y:S02]  /*1f30*/  UIADD3.X UR15, UPT, UPT, URZ, UR29, URZ, UP0, !UPT ;  /* 0x0000001dff0f7290 */ /* 0x000fe400087fe4ff */
[----:B------:R-:W-:Y:S02]  /*1f40*/  ULEA UR8, UR4, UR24, 0xf ;  /* 0x0000001804087291 */ /* 0x000fe4000f8e78ff */
[----:B------:R-:W-:-:S02]  /*1f50*/  UISETP.NE.AND UP0, UPT, UR13, UR26, UPT ;  /* 0x0000001a0d00728c */ /* 0x000fc4000bf05270 */
[----:B------:R-:W-:Y:S02]  /*1f60*/  ULEA UR7, UR5, UR6, 0x3 ;  /* 0x0000000605077291 */ /* 0x000fe4000f8e18ff */
[----:B------:R-:W-:Y:S02]  /*1f70*/  UIADD3 UR16, UPT, UPT, UR16, 0x6400, URZ ;  /* 0x0000640010107890 */ /* 0x000fe4000fffe0ff */
[----:B------:R-:W-:Y:S02]  /*1f80*/  UIADD3.X UR23, UPT, UPT, URZ, UR29, URZ, UP1, !UPT ;  /* 0x0000001dff177290 */ /* 0x000fe40008ffe4ff */
[----:B------:R-:W-:Y:S01]  /*1f90*/  UIADD3 UR8, UPT, UPT, UR6, 0x10400, UR8 ;  /* 0x0001040006087890 */ /* 0x000fe2000fffe008 */
[----:B------:R-:W-:Y:S01]  /*1fa0*/  UMOV UR30, 0x0 ;  /* 0x00000000001e7882 */ /* 0x000fe20000000000 */
[----:B------:R-:W-:Y:S01]  /*1fb0*/  UMOV UR31, 0x10000000 ;  /* 0x10000000001f7882 */ /* 0x000fe20000000000 */
[----:B------:R-:W-:Y:S01]  /*1fc0*/  UMOV UR19, UR35 ;  /* 0x0000002300137c82 */ /* 0x000fe20008000000 */
[----:B------:R-:W-:Y:S01]  /*1fd0*/  UMOV UR20, UR36 ;  /* 0x0000002400147c82 */ /* 0x000fe20008000000 */
[----:B------:R3:W4:Y:S01]  /*1fe0*/  SYNCS.PHASECHK.TRANS64.TRYWAIT P0, [UR7+0x28], R0 ;  /* 0x00002800ff0075a7 */ /* 0x0007220008001107 */
[----:B------:R-:W-:Y:S01]  /*1ff0*/  UMOV UR4, 0xf0000 ;  /* 0x000f000000047882 */ /* 0x000fe20000000000 */
[----:B------:R-:W-:Y:S01]  /*2000*/  UMOV UR12, UR36 ;  /* 0x00000024000c7c82 */ /* 0x000fe20008000000 */
[----:B------:R-:W-:Y:S01]  /*2010*/  UMOV UR9, UR17 ;  /* 0x0000001100097c82 */ /* 0x000fe20008000000 */
[----:B------:R-:W-:Y:S01]  /*2020*/  UMOV UR10, UR18 ;  /* 0x00000012000a7c82 */ /* 0x000fe20008000000 */
[----:B------:R-:W-:Y:S01]  /*2030*/  UTMALDG.3D [UR16], [UR22], desc[UR30] ;  /* 0x00001e10160075b4 */ /* 0x000fe20008011000 */
[----:B------:R1:W-:Y:S02]  /*2040*/  UTMALDG.3D.MULTICAST [UR8], [UR14], UR4, desc[UR30] ;  /* 0x00001e080e0073b4 */ /* 0x0003e40008011804 */
[----:B-1----:R-:W-:Y:S01]  /*2050*/  UMOV UR4, UR5 ;  /* 0x0000000500047c82 */ /* 0x002fe20008000000 */
[----:B------:R-:W-:Y:S05]  /*2060*/  BRA.U UP0, `(.L_x_38) ;  /* 0xfffffffd00487547 */ /* 0x000fea000b83ffff */
.L_x_32:
[C---:B------:R-:W-:Y:S01]  /*2070*/  LEA R3, R11.reuse, UR6, 0x3 ;  /* 0x000000060b037c11 */ /* 0x040fe2000f8e18ff */
[----:B------:R-:W-:Y:S01]  /*2080*/  NOP ;  /* 0x0000000000007918 */ /* 0x000fe20000000000 */
[----:B-1-3--:R-:W-:Y:S02]  /*2090*/  SHF.L.U32 R0, R10, 0x1f, RZ ;  /* 0x0000001f0a007819 */ /* 0x00afe400000006ff */
[----:B------:R-:W-:Y:S02]  /*20a0*/  LEA R4, R11, UR6, 0x4 ;  /* 0x000000060b047c11 */ /* 0x000fe4000f8e20ff */
[----:B--2-4-:R-:W1:Y:S02]  /*20b0*/  SYNCS.PHASECHK.TRANS64.TRYWAIT P0, [R3+URZ+0xa0], R0 ;  /* 0x0000a000030075a7 */ /* 0x014e6400080011ff */
[----:B-1----:R-:W-:Y:S05]  /*20c0*/  @!P0 BRA `(.L_x_39) ;  /* 0x0000007800508947 */ /* 0x002fea0003800000 */
.L_x_136:
[----:B------:R-:W2:Y:S01]  /*20d0*/  LDS.128 R4, [R4+0x130] ;  /* 0x0001300004047984 */ /* 0x000ea20000000c00 */
[----:B------:R-:W-:Y:S01]  /*20e0*/  UISETP.GE.AND UP0, UPT, UR42, 0x1, UPT ;  /* 0x000000012a00788c */ /* 0x000fe2000bf06270 */
[----:B------:R-:W-:Y:S01]  /*20f0*/  @!PT LDS RZ, [RZ] ;  /* 0x00000000fffff984 */ /* 0x000fe20000000800 */
[----:B------:R-:W-:Y:S01]  /*2100*/  @!PT LDS RZ, [RZ] ;  /* 0x00000000fffff984 */ /* 0x000fe20000000800 */
[----:B------:R-:W-:Y:S01]  /*2110*/  @!PT LDS RZ, [RZ] ;  /* 0x00000000fffff984 */ /* 0x000fe20000000800 */
[----:B------:R-:W-:Y:S01]  /*2120*/  @!PT LDS RZ, [RZ] ;  /* 0x00000000fffff984 */ /* 0x000fe20000000800 */
[----:B------:R3:W-:Y:S06]  /*2130*/  MEMBAR.ALL.CTA ;  /* 0x0000000000007992 */ /* 0x0007ec0000008000 */
[----:B---3--:R-:W3:Y:S01]  /*2140*/  FENCE.VIEW.ASYNC.S ;  /* 0x00000000000073c6 */ /* 0x008ee20000000000 */
[----:B--2---:R-:W-:-:S13]  /*2150*/  LOP3.LUT P0, RZ, R6, 0x1, RZ, 0xc0, !PT ;  /* 0x0000000106ff7812 */ /* 0x004fda000780c0ff */
[----:B---3--:R-:W-:Y:S01]  /*2160*/  VOTEU.ANY UP1, P0 ;  /* 0x0000000000ff7886 */ /* 0x008fe20000020100 */
[----:B------:R-:W-:-:S13]  /*2170*/  PLOP3.LUT P0, PT, PT, PT, UP1, 0x80, 0x8 ;  /* 0x000000000008781c */ /* 0x000fda0003f0f018 */
[----:B-1----:R-:W-:Y:S02]  /*2180*/  @P0 LOP3.LUT R0, R5, 0xffff, RZ, 0xc0, !PT ;  /* 0x0000ffff05000812 */ /* 0x002fe400078ec0ff */
[----:B------:R-:W-:Y:S02]  /*2190*/  @P0 MOV R2, R4 ;  /* 0x0000000400020202 */ /* 0x000fe40000000f00 */
[----:B------:R-:W-:Y:S01]  /*21a0*/  @P0 R2UR UR7, R0 ;  /* 0x00000000000702ca */ /* 0x000fe200000e0000 */
[----:B------:R-:W-:Y:S01]  /*21b0*/  VIADD R0, R3, 0xb0 ;  /* 0x000000b003007836 */ /* 0x000fe20000000000 */
[----:B------:R-:W-:Y:S02]  /*21c0*/  @P0 SHF.R.U32.HI R4, RZ, 0x10, R5 ;  /* 0x00000010ff040819 */ /* 0x000fe40000011605 */
[----:B------:R-:W-:Y:S02]  /*21d0*/  @P0 R2UR UR8, R2 ;  /* 0x00000000020802ca */ /* 0x000fe400000e0000 */
[----:B------:R-:W-:-:S02]  /*21e0*/  PRMT R0, RZ, 0x654, R0 ;  /* 0x00000654ff007816 */ /* 0x000fc40000000000 */
[----:B------:R-:W-:Y:S02]  /*21f0*/  @P0 R2UR UR4, R4 ;  /* 0x00000000040402ca */ /* 0x000fe400000e0000 */
[----:B------:R1:W-:Y:S03]  /*2200*/  SYNCS.ARRIVE.TRANS64.RED.A1T0 RZ, [R0+URZ], RZ ;  /* 0x000000ff00ff79a7 */ /* 0x0003e600081004ff */
[----:B------:R-:W-:-:S04]  /*2210*/  @UP1 UMOV UR27, UR7 ;  /* 0x00000007001b1c82 */ /* 0x000fc80008000000 */
[----:B------:R-:W-:-:S04]  /*2220*/  @UP1 UMOV UR37, UR8 ;  /* 0x0000000800251c82 */ /* 0x000fc80008000000 */
[----:B------:R-:W-:Y:S01]  /*2230*/  @UP1 UMOV UR36, UR4 ;  /* 0x0000000400241c82 */ /* 0x000fe20008000000 */
[----:B------:R-:W-:Y:S05]  /*2240*/  BRA.U !UP0, `(.L_x_40) ;  /* 0x0000000108d47547 */ /* 0x000fea000b800000 */
[----:B------:R-:W2:Y:S01]  /*2250*/  LDCU.128 UR12, c[0x0][0xb10] ;  /* 0x00016200ff0c77ac */ /* 0x000ea20008000c00 */
[----:B------:R-:W3:Y:S01]  /*2260*/  LDCU UR26, c[0x0][0xb20] ;  /* 0x00016400ff1a77ac */ /* 0x000ee20008000800 */
[----:B------:R-:W4:Y:S01]  /*2270*/  LDCU UR20, c[0x0][0xb0c] ;  /* 0x00016180ff1477ac */ /* 0x000f220008000800 */
[----:B------:R-:W1:Y:S01]  /*2280*/  LDCU.64 UR10, c[0x0][0xb28] ;  /* 0x00016500ff0a77ac */ /* 0x000e620008000a00 */
[----:B------:R-:W-:Y:S02]  /*2290*/  UISETP.NE.AND UP3, UPT, UR42, 0x1, UPT ;  /* 0x000000012a00788c */ /* 0x000fe4000bf65270 */
[----:B--2---:R-:W-:Y:S02]  /*22a0*/  UIMAD.WIDE.U32 UR16, UR38, UR15, URZ ;  /* 0x0000000f261072a5 */ /* 0x004fe4000f8e00ff */
[----:B------:R-:W-:Y:S02]  /*22b0*/  UIMAD.WIDE.U32 UR8, UR39, UR12, URZ ;  /* 0x0000000c270872a5 */ /* 0x000fe4000f8e00ff */
[----:B------:R-:W-:-:S02]  /*22c0*/  UISETP.NE.AND UP0, UPT, UR14, 0x1, UPT ;  /* 0x000000010e00788c */ /* 0x000fc4000bf05270 */
[----:B------:R-:W-:Y:S01]  /*22d0*/  UIMAD.WIDE.U32 UR22, UR27, UR15, URZ ;  /* 0x0000000f1b1672a5 */ /* 0x000fe2000f8e00ff */
[----:B------:R-:W-:Y:S02]  /*22e0*/  UMOV UR16, UR17 ;  /* 0x0000001100107c82 */ /* 0x000fe40008000000 */
[----:B------:R-:W-:Y:S01]  /*22f0*/  UMOV UR8, UR9 ;  /* 0x0000000900087c82 */ /* 0x000fe20008000000 */
[----:B---3--:R-:W-:Y:S02]  /*2300*/  USHF.R.U32.HI UR16, URZ, UR26, UR16 ;  /* 0x0000001aff107299 */ /* 0x008fe40008011610 */
[----:B----4-:R-:W-:Y:S02]  /*2310*/  UISETP.NE.AND UP2, UPT, UR20, 0x1, UPT ;  /* 0x000000011400788c */ /* 0x010fe4000bf45270 */
[----:B------:R-:W-:Y:S02]  /*2320*/  USHF.R.U32.HI UR8, URZ, UR13, UR8 ;  /* 0x0000000dff087299 */ /* 0x000fe40008011608 */
[----:B------:R-:W-:-:S02]  /*2330*/  USEL UR7, UR38, UR16, !UP0 ;  /* 0x0000001026077287 */ /* 0x000fc4000c000000 */
[----:B------:R-:W-:Y:S02]  /*2340*/  USEL UR8, UR39, UR8, !UP2 ;  /* 0x0000000827087287 */ /* 0x000fe4000d000000 */
[----:B-1----:R-:W-:Y:S01]  /*2350*/  UIMAD.WIDE.U32 UR16, UR7, UR10, URZ ;  /* 0x0000000a071072a5 */ /* 0x002fe2000f8e00ff */
[----:B------:R-:W-:Y:S01]  /*2360*/  UMOV UR4, UR23 ;  /* 0x0000001700047c82 */ /* 0x000fe20008000000 */
[----:B------:R-:W-:Y:S02]  /*2370*/  UIMAD.WIDE.U32 UR18, UR37, UR12, URZ ;  /* 0x0000000c251272a5 */ /* 0x000fe4000f8e00ff */
[----:B------:R-:W-:-:S03]  /*2380*/  UIMAD.WIDE.U32 UR22, UR8, UR10, URZ ;  /* 0x0000000a081672a5 */ /* 0x000fc6000f8e00ff */
[----:B------:R-:W-:Y:S01]  /*2390*/  UMOV UR16, UR17 ;  /* 0x0000001100107c82 */ /* 0x000fe20008000000 */
[----:B------:R-:W-:Y:S02]  /*23a0*/  USHF.R.U32.HI UR4, URZ, UR26, UR4 ;  /* 0x0000001aff047299 */ /* 0x000fe40008011604 */
[----:B------:R-:W-:Y:S01]  /*23b0*/  @UP3 USHF.R.U32.HI UR7, URZ, UR11, UR16 ;  /* 0x0000000bff073299 */ /* 0x000fe20008011610 */
[----:B------:R-:W-:Y:S01]  /*23c0*/  UMOV UR18, UR19 ;  /* 0x0000001300127c82 */ /* 0x000fe20008000000 */
[----:B------:R-:W-:Y:S01]  /*23d0*/  UMOV UR22, UR23 ;  /* 0x0000001700167c82 */ /* 0x000fe20008000000 */
[----:B------:R-:W-:Y:S02]  /*23e0*/  USHF.R.U32.HI UR13, URZ, UR13, UR18 ;  /* 0x0000000dff0d7299 */ /* 0x000fe40008011612 */
[----:B------:R-:W-:Y:S02]  /*23f0*/  USEL UR4, UR27, UR4, !UP0 ;  /* 0x000000041b047287 */ /* 0x000fe4000c000000 */
[----:B------:R-:W-:-:S02]  /*2400*/  @UP3 USHF.R.U32.HI UR8, URZ, UR11, UR22 ;  /* 0x0000000bff083299 */ /* 0x000fc40008011616 */
[----:B------:R-:W-:Y:S02]  /*2410*/  UIMAD UR9, UR42, UR7, URZ ;  /* 0x000000072a0972a4 */ /* 0x000fe4000f8e02ff */
[----:B------:R-:W-:Y:S02]  /*2420*/  USEL UR7, UR37, UR13, !UP2 ;  /* 0x0000000d25077287 */ /* 0x000fe4000d000000 */
[----:B------:R-:W-:Y:S02]  /*2430*/  UIMAD UR12, UR42, UR8, URZ ;  /* 0x000000082a0c72a4 */ /* 0x000fe4000f8e02ff */
[----:B------:R-:W-:Y:S02]  /*2440*/  UISETP.GE.AND UP0, UPT, UR4, UR9, UPT ;  /* 0x000000090400728c */ /* 0x000fe4000bf06270 */
[----:B------:R-:W-:Y:S02]  /*2450*/  UIMAD.WIDE.U32 UR16, UR4, UR10, URZ ;  /* 0x0000000a041072a5 */ /* 0x000fe4000f8e00ff */
[----:B------:R-:W-:-:S02]  /*2460*/  UISETP.GE.OR UP0, UPT, UR7, UR12, UP0 ;  /* 0x0000000c0700728c */ /* 0x000fc40008706670 */
[----:B------:R-:W-:Y:S02]  /*2470*/  UIMAD.WIDE.U32 UR12, UR7, UR10, URZ ;  /* 0x0000000a070c72a5 */ /* 0x000fe4000f8e00ff */
[----:B------:R-:W-:Y:S01]  /*2480*/  UIADD3 UR15, UPT, UPT, -UR4, URZ, URZ ;  /* 0x000000ff040f7290 */ /* 0x000fe2000fffe1ff */
[----:B------:R-:W-:Y:S01]  /*2490*/  UMOV UR10, UR17 ;  /* 0x00000011000a7c82 */ /* 0x000fe20008000000 */
[----:B------:R-:W-:Y:S02]  /*24a0*/  UIADD3 UR12, UPT, UPT, -UR7, URZ, URZ ;  /* 0x000000ff070c7290 */ /* 0x000fe4000fffe1ff */
[----:B------:R-:W-:-:S03]  /*24b0*/  USHF.R.U32.HI UR10, URZ, UR11, UR10 ;  /* 0x0000000bff0a7299 */ /* 0x000fc6000801160a */
[----:B------:R-:W-:Y:S01]  /*24c0*/  @!UP0 UMOV UR9, UR13 ;  /* 0x0000000d00098c82 */ /* 0x000fe20008000000 */
[----:B------:R-:W-:Y:S02]  /*24d0*/  UIMAD UR15, UR14, UR15, UR27 ;  /* 0x0000000f0e0f72a4 */ /* 0x000fe4000f8e021b */
[----:B------:R-:W-:Y:S02]  /*24e0*/  USEL UR10, UR4, UR10, !UP3 ;  /* 0x0000000a040a7287 */ /* 0x000fe4000d800000 */
[----:B------:R-:W-:Y:S02]  /*24f0*/  @!UP0 USHF.R.U32.HI UR9, URZ, UR11, UR9 ;  /* 0x0000000bff098299 */ /* 0x000fe40008011609 */
[----:B------:R-:W-:Y:S02]  /*2500*/  UIADD3 UR11, UPT, UPT, -UR10, URZ, URZ ;  /* 0x000000ff0a0b7290 */ /* 0x000fe4000fffe1ff */
[----:B------:R-:W-:Y:S02]  /*2510*/  @!UP0 USEL UR9, UR7, UR9, !UP3 ;  /* 0x0000000907098287 */ /* 0x000fe4000d800000 */
[----:B------:R-:W-:-:S02]  /*2520*/  UIMAD UR11, UR42, UR11, UR4 ;  /* 0x0000000b2a0b72a4 */ /* 0x000fc4000f8e0204 */
[----:B------:R-:W-:Y:S02]  /*2530*/  @!UP0 UIADD3 UR10, UPT, UPT, UR10, -UR9, URZ ;  /* 0x800000090a0a8290 */ /* 0x000fe4000fffe0ff */
[----:B------:R-:W-:Y:S02]  /*2540*/  @!UP0 UIMAD UR9, UR11, UR8, UR9 ;  /* 0x000000080b0982a4 */ /* 0x000fe4000f8e0209 */
[----:B------:R-:W-:Y:S02]  /*2550*/  @!UP0 UIMAD UR4, UR42, UR10, UR7 ;  /* 0x0000000a2a0482a4 */ /* 0x000fe4000f8e0207 */
[----:B------:R-:W-:Y:S02]  /*2560*/  UIMAD UR8, UR20, UR12, UR37 ;  /* 0x0000000c140872a4 */ /* 0x000fe4000f8e0225 */
[----:B------:R-:W-:Y:S01]  /*2570*/  UIMAD UR27, UR4, UR14, UR15 ;  /* 0x0000000e041b72a4 */ /* 0x000fe2000f8e020f */
[----:B------:R-:W-:Y:S02]  /*2580*/  @!UP0 UMOV UR7, UR9 ;  /* 0x0000000900078c82 */ /* 0x000fe40008000000 */
[----:B------:R-:W-:-:S12]  /*2590*/  UIMAD UR37, UR7, UR20, UR8 ;  /* 0x00000014072572a4 */ /* 0x000fd8000f8e0208 */
.L_x_40:
[----:B------:R-:W2:Y:S02]  /*25a0*/  LDCU UR4, c[0x0][0xb30] ;  /* 0x00016600ff0477ac */ /* 0x000ea40008000800 */
[----:B--2---:R-:W-:-:S09]  /*25b0*/  UISETP.NE.AND UP0, UPT, UR4, 0x1, UPT ;  /* 0x000000010400788c */ /* 0x004fd2000bf05270 */
[----:B------:R-:W-:Y:S05]  /*25c0*/  BRA.U UP0, `(.L_x_41) ;  /* 0x0000000100447547 */ /* 0x000fea000b800000 */
[----:B------:R-:W2:Y:S01]  /*25d0*/  LDCU.128 UR12, c[0x0][0xb10] ;  /* 0x00016200ff0c77ac */ /* 0x000ea20008000c00 */
[----:B------:R-:W3:Y:S01]  /*25e0*/  LDCU UR16, c[0x0][0xb0c] ;  /* 0x00016180ff1077ac */ /* 0x000ee20008000800 */
[----:B------:R-:W4:Y:S01]  /*25f0*/  LDCU UR17, c[0x0][0xb20] ;  /* 0x00016400ff1177ac */ /* 0x000f220008000800 */
[----:B--2---:R-:W-:Y:S02]  /*2600*/  UIMAD.WIDE.U32 UR10, UR37, UR12, URZ ;  /* 0x0000000c250a72a5 */ /* 0x004fe4000f8e00ff */
[----:B------:R-:W-:Y:S02]  /*2610*/  UIMAD.WIDE.U32 UR8, UR27, UR15, URZ ;  /* 0x0000000f1b0872a5 */ /* 0x000fe4000f8e00ff */
[----:B---3--:R-:W-:Y:S02]  /*2620*/  UISETP.NE.AND UP2, UPT, UR16, 0x1, UPT ;  /* 0x000000011000788c */ /* 0x008fe4000bf45270 */
[----:B------:R-:W-:Y:S01]  /*2630*/  UISETP.NE.AND UP0, UPT, UR14, 0x1, UPT ;  /* 0x000000010e00788c */ /* 0x000fe2000bf05270 */
[----:B------:R-:W-:-:S02]  /*2640*/  UMOV UR7, UR11 ;  /* 0x0000000b00077c82 */ /* 0x000fc40008000000 */
[----:B------:R-:W-:Y:S01]  /*2650*/  UMOV UR4, UR9 ;  /* 0x0000000900047c82 */ /* 0x000fe20008000000 */
[----:B------:R-:W-:Y:S02]  /*2660*/  USHF.R.U32.HI UR7, URZ, UR13, UR7 ;  /* 0x0000000dff077299 */ /* 0x000fe40008011607 */
[----:B----4-:R-:W-:Y:S02]  /*2670*/  USHF.R.U32.HI UR4, URZ, UR17, UR4 ;  /* 0x00000011ff047299 */ /* 0x010fe40008011604 */
[----:B------:R-:W-:Y:S02]  /*2680*/  USEL UR7, UR37, UR7, !UP2 ;  /* 0x0000000725077287 */ /* 0x000fe4000d000000 */
[----:B------:R-:W-:-:S04]  /*2690*/  USEL UR4, UR27, UR4, !UP0 ;  /* 0x000000041b047287 */ /* 0x000fc8000c000000 */
[----:B------:R-:W-:Y:S02]  /*26a0*/  UIADD3 UR8, UPT, UPT, UR7, -UR4, URZ ;  /* 0x8000000407087290 */ /* 0x000fe4000fffe0ff */
[----:B------:R-:W-:Y:S02]  /*26b0*/  UIADD3 UR4, UPT, UPT, -UR7, UR4, URZ ;  /* 0x0000000407047290 */ /* 0x000fe4000fffe1ff */
[----:B------:R-:W-:Y:S02]  /*26c0*/  UIMAD UR27, UR8, UR14, UR27 ;  /* 0x0000000e081b72a4 */ /* 0x000fe4000f8e021b */
[----:B------:R-:W-:-:S12]  /*26d0*/  UIMAD UR37, UR4, UR16, UR37 ;  /* 0x00000010042572a4 */ /* 0x000fd8000f8e0225 */
.L_x_41:
[----:B------:R-:W-:Y:S01]  /*26e0*/  VIADD R11, R11, 0x1 ;  /* 0x000000010b0b7836 */ /* 0x000fe20000000000 */
[----:B------:R-:W-:Y:S02]  /*26f0*/  R2UR UR7, R77 ;  /* 0x000000004d0772ca */ /* 0x000fe400000e0000 */
[----:B------:R-:W-:Y:S02]  /*2700*/  R2UR UR4, R76 ;  /* 0x000000004c0472ca */ /* 0x000fe400000e0000 */
[C---:B------:R-:W-:Y:S02]  /*2710*/  ISETP.NE.AND P0, PT, R11.reuse, 0x2, PT ;  /* 0x000000020b00780c */ /* 0x040fe40003f05270 */
[----:B------:R-:W-:Y:S02]  /*2720*/  PLOP3.LUT P1, PT, PT, PT, PT, 0x80, 0x8 ;  /* 0x000000000008781c */ /* 0x000fe40003f2f070 */
[----:B-1----:R-:W-:Y:S02]  /*2730*/  SEL R0, RZ, 0x1, P0 ;  /* 0x00000001ff007807 */ /* 0x002fe40000000000 */
[----:B------:R-:W-:-:S02]  /*2740*/  SEL R11, R11, RZ, P0 ;  /* 0x000000ff0b0b7207 */ /* 0x000fc40000000000 */
[----:B------:R-:W-:Y:S01]  /*2750*/  LOP3.LUT R10, R10, R0, RZ, 0x3c, !PT ;  /* 0x000000000a0a7212 */ /* 0x000fe200078e3cff */
[----:B------:R-:W-:Y:S02]  /*2760*/  UIADD3 UR30, UPT, UPT, UR37, UR7, URZ ;  /* 0x00000007251e7290 */ /* 0x000fe4000fffe0ff */
[----:B------:R-:W-:Y:S01]  /*2770*/  UIADD3 UR31, UPT, UPT, UR27, UR4, URZ ;  /* 0x000000041b1f7290 */ /* 0x000fe2000fffe0ff */
[----:B------:R-:W-:Y:S11]  /*2780*/  BRA.U UP1, `(.L_x_42) ;  /* 0xfffffff1013c7547 */ /* 0x000ff6000b83ffff */
[----:B------:R-:W-:Y:S01]  /*2790*/  UIADD3 UR7, UPT, UPT, UR6, 0x28, URZ ;  /* 0x0000002806077890 */ /* 0x000fe2000fffe0ff */
[----:B------:R-:W-:-:S03]  /*27a0*/  SHF.L.U32 R2, R12, 0x1f, RZ ;  /* 0x0000001f0c027819 */ /* 0x000fc600000006ff */
[----:B------:R-:W-:-:S09]  /*27b0*/  ULEA UR4, UR5, UR7, 0x3 ;  /* 0x0000000705047291 */ /* 0x000fd2000f8e18ff */
[----:B------:R-:W1:Y:S02]  /*27c0*/  SYNCS.PHASECHK.TRANS64.TRYWAIT P0, [UR4], R2 ;  /* 0x00000002ff0075a7 */ /* 0x000e640008001104 */
[----:B-1----:R-:W-:Y:S05]  /*27d0*/  @!P0 BRA `(.L_x_43) ;  /* 0x0000007000a08947 */ /* 0x002fea0003800000 */
.L_x_138:
[----:B------:R-:W-:-:S04]  /*27e0*/  UIADD3 UR4, UPT, UPT, UR5, 0x1, URZ ;  /* 0x0000000105047890 */ /* 0x000fc8000fffe0ff */
[----:B------:R-:W-:-:S04]  /*27f0*/  UISETP.NE.AND UP0, UPT, UR4, 0x5, UPT ;  /* 0x000000050400788c */ /* 0x000fc8000bf05270 */
[----:B------:R-:W-:Y:S02]  /*2800*/  USEL UR6, URZ, 0x1, UP0 ;  /* 0x00000001ff067887 */ /* 0x000fe40008000000 */
[----:B------:R-:W-:-:S04]  /*2810*/  USEL UR4, UR4, URZ, UP0 ;  /* 0x000000ff04047287 */ /* 0x000fc80008000000 */
[----:B------:R-:W-:Y:S01]  /*2820*/  ULEA UR5, UR4, UR7, 0x3 ;  /* 0x0000000704057291 */ /* 0x000fe2000f8e18ff */
[----:B-1----:R-:W-:-:S04]  /*2830*/  LOP3.LUT R2, R12, UR6, RZ, 0x3c, !PT ;  /* 0x000000060c027c12 */ /* 0x002fc8000f8e3cff */
[----:B------:R-:W-:-:S04]  /*2840*/  SHF.L.U32 R3, R2, 0x1f, RZ ;  /* 0x0000001f02037819 */ /* 0x000fc800000006ff */
[----:B------:R-:W1:Y:S02]  /*2850*/  SYNCS.PHASECHK.TRANS64.TRYWAIT P0, [UR5], R3 ;  /* 0x00000003ff0075a7 */ /* 0x000e640008001105 */
[----:B-1----:R-:W-:Y:S05]  /*2860*/  @!P0 BRA `(.L_x_44) ;  /* 0x0000007000948947 */ /* 0x002fea0003800000 */
.L_x_140:
[----:B------:R-:W-:-:S04]  /*2870*/  UIADD3 UR4, UPT, UPT, UR4, 0x1, URZ ;  /* 0x0000000104047890 */ /* 0x000fc8000fffe0ff */
[----:B------:R-:W-:-:S04]  /*2880*/  UISETP.NE.AND UP0, UPT, UR4, 0x5, UPT ;  /* 0x000000050400788c */ /* 0x000fc8000bf05270 */
[----:B------:R-:W-:Y:S02]  /*2890*/  USEL UR6, URZ, 0x1, UP0 ;  /* 0x00000001ff067887 */ /* 0x000fe40008000000 */
[----:B------:R-:W-:-:S04]  /*28a0*/  USEL UR4, UR4, URZ, UP0 ;  /* 0x000000ff04047287 */ /* 0x000fc80008000000 */
[----:B------:R-:W-:Y:S01]  /*28b0*/  ULEA UR5, UR4, UR7, 0x3 ;  /* 0x0000000704057291 */ /* 0x000fe2000f8e18ff */
[----:B------:R-:W-:-:S04]  /*28c0*/  LOP3.LUT R2, R2, UR6, RZ, 0x3c, !PT ;  /* 0x0000000602027c12 */ /* 0x000fc8000f8e3cff */
[----:B-1----:R-:W-:-:S04]  /*28d0*/  SHF.L.U32 R3, R2, 0x1f, RZ ;  /* 0x0000001f02037819 */ /* 0x002fc800000006ff */
[----:B------:R-:W1:Y:S02]  /*28e0*/  SYNCS.PHASECHK.TRANS64.TRYWAIT P0, [UR5], R3 ;  /* 0x00000003ff0075a7 */ /* 0x000e640008001105 */
[----:B-1----:R-:W-:Y:S05]  /*28f0*/  @!P0 BRA `(.L_x_45) ;  /* 0x0000007000888947 */ /* 0x002fea0003800000 */
.L_x_142:
        /* <DEDUP_REMOVED lines=9> */
.L_x_144:
[----:B------:R-:W-:-:S04]  /*2990*/  UIADD3 UR4, UPT, UPT, UR4, 0x1, URZ ;  /* 0x0000000104047890 */ /* 0x000fc8000fffe0ff */
[----:B------:R-:W-:-:S04]  /*29a0*/  UISETP.NE.AND UP0, UPT, UR4, 0x5, UPT ;  /* 0x000000050400788c */ /* 0x000fc8000bf05270 */
[----:B------:R-:W-:Y:S02]  /*29b0*/  USEL UR5, URZ, 0x1, UP0 ;  /* 0x00000001ff057887 */ /* 0x000fe40008000000 */
[----:B------:R-:W-:-:S04]  /*29c0*/  USEL UR4, UR4, URZ, UP0 ;  /* 0x000000ff04047287 */ /* 0x000fc80008000000 */
[----:B------:R-:W-:Y:S01]  /*29d0*/  ULEA UR4, UR4, UR7, 0x3 ;  /* 0x0000000704047291 */ /* 0x000fe2000f8e18ff */
[----:B------:R-:W-:-:S04]  /*29e0*/  LOP3.LUT R2, R2, UR5, RZ, 0x3c, !PT ;  /* 0x0000000502027c12 */ /* 0x000fc8000f8e3cff */
[----:B------:R-:W-:Y:S01]  /*29f0*/  SHF.L.U32 R2, R2, 0x1f, RZ ;  /* 0x0000001f02027819 */ /* 0x000fe200000006ff */
[----:B-1----:R-:W-:-:S07]  /*2a00*/  IMAD.U32 R0, RZ, RZ, UR4 ;  /* 0x00000004ff007e24 */ /* 0x002fce000f8e00ff */
.L_x_47:
[----:B-1----:R1:W2:Y:S02]  /*2a10*/  SYNCS.PHASECHK.TRANS64.TRYWAIT P0, [R0+URZ], R2 ;  /* 0x00000002000075a7 */ /* 0x0022a400080011ff */
[----:B--2---:R-:W-:Y:S05]  /*2a20*/  @!P0 NANOSLEEP.SYNCS 0x989680 ;  /* 0x009896800000895d */ /* 0x004fea0003900000 */
[----:B------:R-:W2:Y:S02]  /*2a30*/  @!P0 SYNCS.PHASECHK.TRANS64 P0, [R0+URZ], R2 ;  /* 0x00000002000085a7 */ /* 0x000ea400080010ff */
[----:B--2---:R-:W-:Y:S05]  /*2a40*/  @P0 EXIT ;  /* 0x000000000000094d */ /* 0x004fea0003800000 */
[----:B------:R-:W-:Y:S05]  /*2a50*/  BRA `(.L_x_47) ;  /* 0xfffffffc00ec7947 */ /* 0x000fea000383ffff */
.L_x_22:
[----:B------:R-:W-:-:S04]  /*2a60*/  UISETP.NE.AND UP0, UPT, UR45, URZ, UPT ;  /* 0x000000ff2d00728c */ /* 0x000fc8000bf05270 */
[----:B------:R-:W-:-:S09]  /*2a70*/  UISETP.NE.OR UP0, UPT, UR18, 0x1, UP0 ;  /* 0x000000011200788c */ /* 0x000fd20008705670 */
[----:B------:R-:W-:Y:S05]  /*2a80*/  BRA.U UP0, `(.L_x_48) ;  /* 0x0000000500487547 */ /* 0x000fea000b800000 */
[----:B------:R-:W-:Y:S01]  /*2a90*/  ISETP.GE.U32.AND P2, PT, R0, 0x4, PT ;  /* 0x000000040000780c */ /* 0x000fe20003f46070 */
[----:B------:R-:W-:Y:S01]  /*2aa0*/  IMAD.MOV.U32 R12, RZ, RZ, 0x1 ;  /* 0x00000001ff0c7424 */ /* 0x000fe200078e00ff */
[----:B------:R-:W-:Y:S02]  /*2ab0*/  CS2R R10, SRZ ;  /* 0x00000000000a7805 */ /* 0x000fe4000001ff00 */
[----:B------:R-:W-:Y:S01]  /*2ac0*/  CS2R R8, SRZ ;  /* 0x0000000000087805 */ /* 0x000fe2000001ff00 */
[----:B------:R-:W-:Y:S01]  /*2ad0*/  UMOV UR6, 0x400 ;  /* 0x0000040000067882 */ /* 0x000fe20000000000 */
[----:B------:R-:W-:Y:S01]  /*2ae0*/  UMOV UR5, URZ ;  /* 0x000000ff00057c82 */ /* 0x000fe20008000000 */
[----:B------:R-:W-:-:S12]  /*2af0*/  ULEA UR6, UR45, UR6, 0x18 ;  /* 0x000000062d067291 */ /* 0x000fd8000f8ec0ff */
.L_x_52:
[----:B------:R-:W-:Y:S02]  /*2b00*/  LEA R2, R8, UR6, 0x3 ;  /* 0x0000000608027c11 */ /* 0x000fe4000f8e18ff */
[----:B------:R-:W-:-:S03]  /*2b10*/  SHF.L.U32 R4, R9, 0x1f, RZ ;  /* 0x0000001f09047819 */ /* 0x000fc600000006ff */
[----:B------:R-:W-:Y:S01]  /*2b20*/  VIADD R5, R2, 0x110 ;  /* 0x0000011002057836 */ /* 0x000fe20000000000 */
[----:B------:R-:W2:Y:S02]  /*2b30*/  SYNCS.PHASECHK.TRANS64.TRYWAIT P0, [R2+URZ+0x100], R4 ;  /* 0x00010004020075a7 */ /* 0x000ea400080011ff */
[----:B--2---:R-:W-:Y:S05]  /*2b40*/  @!P0 BRA `(.L_x_49) ;  /* 0x0000007000248947 */ /* 0x004fea0003800000 */
.L_x_145:
[----:B------:R-:W-:Y:S01]  /*2b50*/  ULEA UR4, UR5, UR6, 0x3 ;  /* 0x0000000605047291 */ /* 0x000fe2000f8e18ff */
[----:B--2---:R-:W-:Y:S01]  /*2b60*/  PRMT R2, RZ, 0x654, R5 ;  /* 0x00000654ff027816 */ /* 0x004fe20000000005 */
[----:B------:R-:W-:Y:S01]  /*2b70*/  @!P2 IMAD.MOV.U32 R4, RZ, RZ, 0x10 ;  /* 0x00000010ff04a424 */ /* 0x000fe200078e00ff */
[----:B------:R-:W-:Y:S01]  /*2b80*/  SHF.L.U32 R5, R12, 0x1f, RZ ;  /* 0x0000001f0c057819 */ /* 0x000fe200000006ff */
[----:B------:R-:W-:Y:S01]  /*2b90*/  UIADD3 UR7, UPT, UPT, UR4, 0xa0, URZ ;  /* 0x000000a004077890 */ /* 0x000fe2000fffe0ff */
[----:B------:R2:W-:Y:S05]  /*2ba0*/  SYNCS.ARRIVE.TRANS64.RED.A1T0 RZ, [R2+URZ], RZ ;  /* 0x000000ff02ff79a7 */ /* 0x0005ea00081004ff */
[----:B------:R-:W-:Y:S01]  /*2bb0*/  IMAD.U32 R6, RZ, RZ, UR7 ;  /* 0x00000007ff067e24 */ /* 0x000fe2000f8e00ff */
[----:B------:R-:W3:Y:S04]  /*2bc0*/  SYNCS.PHASECHK.TRANS64.TRYWAIT P0, [UR4+0xb0], R5 ;  /* 0x0000b005ff0075a7 */ /* 0x000ee80008001104 */
[----:B------:R-:W-:Y:S01]  /*2bd0*/  PRMT R6, R0, 0x654, R6 ;  /* 0x0000065400067816 */ /* 0x000fe20000000006 */
[----:B--23--:R-:W-:Y:S06]  /*2be0*/  @!P0 BRA `(.L_x_50) ;  /* 0x0000007000108947 */ /* 0x00cfec0003800000 */
.L_x_147:
[----:B------:R-:W-:Y:S01]  /*2bf0*/  ULEA UR8, UR5, UR6, 0x4 ;  /* 0x0000000605087291 */ /* 0x000fe2000f8e20ff */
[----:B------:R-:W-:Y:S01]  /*2c00*/  SEL R3, R6, R3, !P2 ;  /* 0x0000000306037207 */ /* 0x000fe20005000000 */
[----:B------:R-:W-:Y:S01]  /*2c10*/  UIADD3 UR9, UPT, UPT, UR4, 0xa0, URZ ;  /* 0x000000a004097890 */ /* 0x000fe2000fffe0ff */
[----:B--2---:R-:W-:Y:S01]  /*2c20*/  LEA R2, R11, UR6, 0x3 ;  /* 0x000000060b027c11 */ /* 0x004fe2000f8e18ff */
[----:B------:R-:W-:Y:S01]  /*2c30*/  UIADD3 UR8, UPT, UPT, UR8, 0x130, URZ ;  /* 0x0000013008087890 */ /* 0x000fe2000fffe0ff */
[----:B------:R2:W-:Y:S01]  /*2c40*/  @!P2 SYNCS.ARRIVE.TRANS64.RED RZ, [R3+URZ], R4 ;  /* 0x0000000403ffa9a7 */ /* 0x0005e200080004ff */
[----:B------:R-:W-:Y:S01]  /*2c50*/  UIADD3 UR4, UPT, UPT, UR5, 0x1, URZ ;  /* 0x0000000105047890 */ /* 0x000fe2000fffe0ff */
[----:B------:R-:W-:-:S03]  /*2c60*/  VIADD R8, R8, 0x1 ;  /* 0x0000000108087836 */ /* 0x000fc60000000000 */
[----:B------:R-:W-:Y:S02]  /*2c70*/  UISETP.NE.AND UP0, UPT, UR4, 0x2, UPT ;  /* 0x000000020400788c */ /* 0x000fe4000bf05270 */
[----:B------:R-:W-:Y:S01]  /*2c80*/  ISETP.NE.AND P0, PT, R8, 0x2, PT ;  /* 0x000000020800780c */ /* 0x000fe20003f05270 */
[----:B------:R-:W-:Y:S06]  /*2c90*/  UGETNEXTWORKID.BROADCAST [UR8], [UR9] ;  /* 0x00000000080073ca */ /* 0x000fec0008000100 */
[----:B------:R-:W-:Y:S02]  /*2ca0*/  USEL UR7, URZ, 0x1, UP0 ;  /* 0x00000001ff077887 */ /* 0x000fe40008000000 */
[----:B------:R-:W-:-:S04]  /*2cb0*/  USEL UR5, UR4, URZ, UP0 ;  /* 0x000000ff04057287 */ /* 0x000fc80008000000 */
[----:B------:R-:W-:Y:S02]  /*2cc0*/  LOP3.LUT R12, R12, UR7, RZ, 0x3c, !PT ;  /* 0x000000070c0c7c12 */ /* 0x000fe4000f8e3cff */
[----:B--2---:R-:W-:-:S04]  /*2cd0*/  SHF.L.U32 R4, R10, 0x1f, RZ ;  /* 0x0000001f0a047819 */ /* 0x004fc800000006ff */
[----:B------:R-:W2:Y:S02]  /*2ce0*/  SYNCS.PHASECHK.TRANS64.TRYWAIT P1, [R2+URZ+0xa0], R4 ;  /* 0x0000a004020075a7 */ /* 0x000ea400080211ff */
[----:B--2---:R-:W-:Y:S05]  /*2cf0*/  @!P1 BRA `(.L_x_51) ;  /* 0x0000006c00e49947 */ /* 0x004fea0003800000 */
.L_x_148:
[C---:B--2---:R-:W-:Y:S01]  /*2d00*/  LEA R4, R11.reuse, UR6, 0x4 ;  /* 0x000000060b047c11 */ /* 0x044fe2000f8e20ff */
[----:B------:R-:W-:Y:S01]  /*2d10*/  VIADD R2, R2, 0xb0 ;  /* 0x000000b002027836 */ /* 0x000fe20000000000 */
[----:B------:R-:W-:Y:S01]  /*2d20*/  SEL R8, R8, RZ, P0 ;  /* 0x000000ff08087207 */ /* 0x000fe20000000000 */
[----:B------:R-:W-:-:S03]  /*2d30*/  VIADD R11, R11, 0x1 ;  /* 0x000000010b0b7836 */ /* 0x000fc60000000000 */
[----:B------:R-:W2:Y:S01]  /*2d40*/  LDS.128 R4, [R4+0x130] ;  /* 0x0001300004047984 */ /* 0x000ea20000000c00 */
[----:B------:R-:W-:Y:S02]  /*2d50*/  PRMT R2, RZ, 0x654, R2 ;  /* 0x00000654ff027816 */ /* 0x000fe40000000002 */
[C---:B------:R-:W-:Y:S01]  /*2d60*/  ISETP.NE.AND P1, PT, R11.reuse, 0x2, PT ;  /* 0x000000020b00780c */ /* 0x040fe20003f25270 */
[----:B------:R-:W-:Y:S01]  /*2d70*/  @!PT LDS RZ, [RZ] ;  /* 0x00000000fffff984 */ /* 0x000fe20000000800 */
[----:B------:R-:W-:Y:S01]  /*2d80*/  @!PT LDS RZ, [RZ] ;  /* 0x00000000fffff984 */ /* 0x000fe20000000800 */
[----:B------:R-:W-:Y:S01]  /*2d90*/  @!PT LDS RZ, [RZ] ;  /* 0x00000000fffff984 */ /* 0x000fe20000000800 */
[----:B------:R-:W-:Y:S01]  /*2da0*/  @!PT LDS RZ, [RZ] ;  /* 0x00000000fffff984 */ /* 0x000fe20000000800 */
[----:B------:R3:W-:Y:S06]  /*2db0*/  MEMBAR.ALL.CTA ;  /* 0x0000000000007992 */ /* 0x0007ec0000008000 */
[----:B---3--:R-:W3:Y:S01]  /*2dc0*/  FENCE.VIEW.ASYNC.S ;  /* 0x00000000000073c6 */ /* 0x008ee20000000000 */
[----:B------:R-:W-:Y:S01]  /*2dd0*/  SEL R11, R11, RZ, P1 ;  /* 0x000000ff0b0b7207 */ /* 0x000fe20000800000 */
[----:B---3--:R3:W-:Y:S01]  /*2de0*/  SYNCS.ARRIVE.TRANS64.RED.A1T0 RZ, [R2+URZ], RZ ;  /* 0x000000ff02ff79a7 */ /* 0x0087e200081004ff */
[----:B--2---:R-:W-:-:S02]  /*2df0*/  LOP3.LUT P3, RZ, R6, 0x1, RZ, 0xc0, !PT ;  /* 0x0000000106ff7812 */ /* 0x004fc4000786c0ff */
[----:B------:R-:W-:-:S04]  /*2e00*/  SEL R4, RZ, 0x1, P1 ;  /* 0x00000001ff047807 */ /* 0x000fc80000800000 */
[----:B------:R-:W-:Y:S02]  /*2e10*/  LOP3.LUT R10, R10, R4, RZ, 0x3c, !PT ;  /* 0x000000040a0a7212 */ /* 0x000fe400078e3cff */
[----:B---3--:R-:W-:-:S04]  /*2e20*/  SEL R2, RZ, 0x1, P0 ;  /* 0x00000001ff027807 */ /* 0x008fc80000000000 */
[----:B------:R-:W-:Y:S01]  /*2e30*/  LOP3.LUT R9, R9, R2, RZ, 0x3c, !PT ;  /* 0x0000000209097212 */ /* 0x000fe200078e3cff */
[----:B------:R-:W-:Y:S06]  /*2e40*/  @P3 BRA `(.L_x_52) ;  /* 0xfffffffc002c3947 */ /* 0x000fec000383ffff */
[----:B------:R-:W-:Y:S01]  /*2e50*/  ULEA UR4, UR5, UR6, 0x3 ;  /* 0x0000000605047291 */ /* 0x000fe2000f8e18ff */
[----:B------:R-:W-:-:S08]  /*2e60*/  SHF.L.U32 R2, R12, 0x1f, RZ ;  /* 0x0000001f0c027819 */ /* 0x000fd000000006ff */
[----:B------:R-:W2:Y:S02]  /*2e70*/  SYNCS.PHASECHK.TRANS64 P0, [UR4+0xb0], R2 ;  /* 0x0000b002ff0075a7 */ /* 0x000ea40008001004 */
[----:B--2---:R-:W-:Y:S05]  /*2e80*/  @P0 BRA `(.L_x_53) ;  /* 0x0000000000080947 */ /* 0x004fea0003800000 */
[----:B------:R-:W2:Y:S02]  /*2e90*/  SYNCS.PHASECHK.TRANS64.TRYWAIT P0, [UR4+0xb0], R2 ;  /* 0x0000b002ff0075a7 */ /* 0x000ea40008001104 */
[----:B--2---:R-:W-:Y:S05]  /*2ea0*/  @!P0 BRA `(.L_x_54) ;  /* 0x0000006c008c8947 */ /* 0x004fea0003800000 */
.L_x_53:
[----:B------:R-:W-:-:S04]  /*2eb0*/  UIADD3 UR7, UPT, UPT, UR5, 0x1, URZ ;  /* 0x0000000105077890 */ /* 0x000fc8000fffe0ff */
[----:B------:R-:W-:-:S04]  /*2ec0*/  UISETP.NE.AND UP0, UPT, UR7, 0x2, UPT ;  /* 0x000000020700788c */ /* 0x000fc8000bf05270 */
[----:B------:R-:W-:Y:S02]  /*2ed0*/  USEL UR8, URZ, 0x1, UP0 ;  /* 0x00000001ff087887 */ /* 0x000fe40008000000 */
[----:B------:R-:W-:-:S04]  /*2ee0*/  USEL UR7, UR7, URZ, UP0 ;  /* 0x000000ff07077287 */ /* 0x000fc80008000000 */
[----:B------:R-:W-:Y:S01]  /*2ef0*/  ULEA UR7, UR7, UR6, 0x3 ;  /* 0x0000000607077291 */ /* 0x000fe2000f8e18ff */
[----:B--2---:R-:W-:-:S04]  /*2f00*/  LOP3.LUT R2, R12, UR8, RZ, 0x3c, !PT ;  /* 0x000000080c027c12 */ /* 0x004fc8000f8e3cff */
[----:B------:R-:W-:-:S04]  /*2f10*/  SHF.L.U32 R0, R2, 0x1f, RZ ;  /* 0x0000001f02007819 */ /* 0x000fc800000006ff */
[----:B------:R-:W2:Y:S02]  /*2f20*/  SYNCS.PHASECHK.TRANS64 P0, [UR7+0xb0], R0 ;  /* 0x0000b000ff0075a7 */ /* 0x000ea40008001007 */
[----:B-12---:R-:W-:Y:S05]  /*2f30*/  @P0 EXIT ;  /* 0x000000000000094d */ /* 0x006fea0003800000 */
[----:B------:R-:W-:Y:S02]  /*2f40*/  SHF.L.U32 R2, R2, 0x1f, RZ ;  /* 0x0000001f02027819 */ /* 0x000fe400000006ff */
[----:B------:R-:W-:-:S07]  /*2f50*/  MOV R0, UR7 ;  /* 0x0000000700007c02 */ /* 0x000fce0008000f00 */
.L_x_55:
[----:B-1----:R1:W2:Y:S02]  /*2f60*/  SYNCS.PHASECHK.TRANS64.TRYWAIT P0, [R0+URZ+0xb0], R2 ;  /* 0x0000b002000075a7 */ /* 0x0022a400080011ff */
[----:B--2---:R-:W-:Y:S05]  /*2f70*/  @!P0 NANOSLEEP.SYNCS 0x989680 ;  /* 0x009896800000895d */ /* 0x004fea0003900000 */
[----:B------:R-:W2:Y:S02]  /*2f80*/  @!P0 SYNCS.PHASECHK.TRANS64 P0, [R0+URZ+0xb0], R2 ;  /* 0x0000b002000085a7 */ /* 0x000ea400080010ff */
[----:B--2---:R-:W-:Y:S05]  /*2f90*/  @P0 EXIT ;  /* 0x000000000000094d */ /* 0x004fea0003800000 */
[----:B------:R-:W-:Y:S05]  /*2fa0*/  BRA `(.L_x_55) ;  /* 0xfffffffc00ec7947 */ /* 0x000fea000383ffff */
.L_x_48:
[----:B------:R-:W-:Y:S05]  /*2fb0*/  BRA.U UP4, `(.L_x_56) ;  /* 0x0000000d04d47547 */ /* 0x000fea000b800000 */
[----:B------:R-:W-:Y:S01]  /*2fc0*/  UMOV UR4, 0x40 ;  /* 0x0000004000047882 */ /* 0x000fe20000000000 */
[----:B------:R-:W-:Y:S01]  /*2fd0*/  NOP ;  /* 0x0000000000007918 */ /* 0x000fe20000000000 */
[----:B------:R-:W-:Y:S01]  /*2fe0*/  ULEA UR5, UR45, UR4, 0x18 ;  /* 0x000000042d057291 */ /* 0x000fe2000f8ec0ff */
[----:B------:R-:W-:Y:S02]  /*2ff0*/  UMOV UR6, 0x400 ;  /* 0x0000040000067882 */ /* 0x000fe40000000000 */
[----:B------:R-:W-:-:S06]  /*3000*/  ULEA UR6, UR45, UR6, 0x18 ;  /* 0x000000062d067291 */ /* 0x000fcc000f8ec0ff */
[----:B------:R-:W2:Y:S02]  /*3010*/  LDS.U8 R0, [UR5+0x1c] ;  /* 0x00001c05ff007984 */ /* 0x000ea40008000000 */
[----:B--2---:R-:W-:-:S13]  /*3020*/  ISETP.NE.AND P0, PT, R0, RZ, PT ;  /* 0x000000ff0000720c */ /* 0x004fda0003f05270 */
[----:B------:R-:W-:Y:S05]  /*3030*/  @P0 BRA `(.L_x_57) ;  /* 0x0000000000580947 */ /* 0x000fea0003800000 */
[----:B------:R-:W-:-:S13]  /*3040*/  ELECT P0, URZ, PT ;  /* 0x0000000000ff782f */ /* 0x000fda0003800000 */
[----:B------:R-:W-:Y:S05]  /*3050*/  @!P0 BRA `(.L_x_58) ;  /* 0x0000000000608947 */ /* 0x000fea0003800000 */
[----:B------:R-:W-:Y:S01]  /*3060*/  UMOV UR4, 0x10 ;  /* 0x0000001000047882 */ /* 0x000fe20000000000 */
[----:B------:R-:W-:Y:S01]  /*3070*/  HFMA2 R0, -RZ, RZ, 0, 5.9604644775390625e-08 ;  /* 0x00000001ff007431 */ /* 0x000fe200000001ff */
[----:B------:R-:W-:-:S03]  /*3080*/  MOV R3, 0xffff ;  /* 0x0000ffff00037802 */ /* 0x000fc60000000f00 */
[----:B------:R-:W-:Y:S04]  /*3090*/  DEPBAR.LE SB2, 0x36 ;  /* 0x0000ad800000791a */ /* 0x000fe80000000000 */
[----:B------:R-:W2:Y:S02]  /*30a0*/  UTCATOMSWS.FIND_AND_SET.ALIGN UP0, UR4, UR4 ;  /* 0x00000004000475e3 */ /* 0x000ea40008000800 */
[----:B--2---:R-:W-:Y:S01]  /*30b0*/  MOV R4, UR4 ;  /* 0x0000000400047c02 */ /* 0x004fe20008000f00 */
[----:B------:R-:W-:Y:S06]  /*30c0*/  BRA.U UP0, `(.L_x_59) ;  /* 0x0000000100187547 */ /* 0x000fec000b800000 */
.L_x_60:
[----:B------:R-:W-:Y:S05]  /*30d0*/  NANOSLEEP 0x64 ;  /* 0x000000640000795d */ /* 0x000fea0003800000 */
[----:B------:R-:W-:-:S05]  /*30e0*/  UMOV UR4, 0x10 ;  /* 0x0000001000047882 */ /* 0x000fca0000000000 */
[----:B------:R-:W-:Y:S04]  /*30f0*/  DEPBAR.LE SB2, 0x36 ;  /* 0x0000ad800000791a */ /* 0x000fe80000000000 */
[----:B------:R-:W2:Y:S02]  /*3100*/  UTCATOMSWS.FIND_AND_SET.ALIGN UP0, UR4, UR4 ;  /* 0x00000004000475e3 */ /* 0x000ea40008000800 */
[----:B--2---:R-:W-:Y:S01]  /*3110*/  MOV R4, UR4 ;  /* 0x0000000400047c02 */ /* 0x004fe20008000f00 */
[----:B------:R-:W-:Y:S05]  /*3120*/  BRA.U !UP0, `(.L_x_60) ;  /* 0xfffffffd08e87547 */ /* 0x000fea000b83ffff */
.L_x_59:
[-C--:B------:R-:W-:Y:S02]  /*3130*/  SHF.L.U32 R3, R3, R4.reuse, RZ ;  /* 0x0000000403037219 */ /* 0x080fe400000006ff */
[----:B------:R-:W-:Y:S01]  /*3140*/  SHF.L.U32 R0, R0, R4, RZ ;  /* 0x0000000400007219 */ /* 0x000fe200000006ff */
[----:B------:R-:W-:Y:S02]  /*3150*/  IMAD.SHL.U32 R4, R4, 0x20, RZ ;  /* 0x0000002004047824 */ /* 0x000fe400078e00ff */
[----:B------:R2:W-:Y:S04]  /*3160*/  ATOMS.OR RZ, [UR5+0x14], R3 ;  /* 0x00001403ffff798c */ /* 0x0005e8000b000005 */
[----:B------:R2:W-:Y:S04]  /*3170*/  ATOMS.OR RZ, [UR5+0x18], R0 ;  /* 0x00001800ffff798c */ /* 0x0005e8000b000005 */
[----:B------:R2:W-:Y:S01]  /*3180*/  STS [UR6+0x150], R4 ;  /* 0x00015004ff007988 */ /* 0x0005e20008000806 */
[----:B------:R-:W-:Y:S05]  /*3190*/  BRA `(.L_x_58) ;  /* 0x0000000000107947 */ /* 0x000fea0003800000 */
.L_x_57:
[----:B------:R-:W-:Y:S02]  /*31a0*/  MOV R0, 0xffffffff ;  /* 0xffffffff00007802 */ /* 0x000fe40000000f00 */
[----:B------:R-:W-:-:S03]  /*31b0*/  MOV R4, 0x31e0 ;  /* 0x000031e000047802 */ /* 0x000fc60000000f00 */
[----:B------:R2:W-:Y:S04]  /*31c0*/  STS [UR6+0x150], R0 ;  /* 0x00015000ff007988 */ /* 0x0005e80008000806 */
[----:B-12--5:R-:W-:Y:S05]  /*31d0*/  CALL.REL.NOINC `($__internal_1_$__cuda_sm10x_tcgen05_guardrail_trap_phase_invalid_during_alloc) ;  /* 0x0000007000d47944 */ /* 0x026fea0003c00000 */
.L_x_58:
[----:B------:R-:W-:Y:S05]  /*31e0*/  WARPSYNC.ALL ;  /* 0x0000000000007948 */ /* 0x000fea0003800000 */
[----:B------:R-:W3:Y:S01]  /*31f0*/  S2UR UR4, SR_CgaCtaId ;  /* 0x00000000000479c3 */ /* 0x000ee20000008800 */
[----:B------:R-:W-:Y:S01]  /*3200*/  UMOV UR26, 0x400 ;  /* 0x00000400001a7882 */ /* 0x000fe20000000000 */
[----:B------:R-:W-:-:S06]  /*3210*/  NOP ;  /* 0x0000000000007918 */ /* 0x000fcc0000000000 */
[----:B------:R-:W-:Y:S06]  /*3220*/  BAR.ARV 0x6, 0xa0 ;  /* 0x0182800000007b1d */ /* 0x000fec0000002000 */
[----:B------:R-:W4:Y:S01]  /*3230*/  LDCU UR5, c[0x0][0x38c] ;  /* 0x00007180ff0577ac */ /* 0x000f220008000800 */
[----:B------:R-:W-:Y:S01]  /*3240*/  LOP3.LUT R2, R2, 0xffff, RZ, 0xc0, !PT ;  /* 0x0000ffff02027812 */ /* 0x000fe200078ec0ff */
[----:B------:R-:W-:Y:S01]  /*3250*/  IMAD.MOV.U32 R11, RZ, RZ, 0x1 ;  /* 0x00000001ff0b7424 */ /* 0x000fe200078e00ff */
[----:B------:R-:W-:Y:S01]  /*3260*/  CS2R R8, SRZ ;  /* 0x0000000000087805 */ /* 0x000fe2000001ff00 */
[----:B------:R-:W1:Y:S01]  /*3270*/  LDCU UR7, c[0x0][0x38c] ;  /* 0x00007180ff0777ac */ /* 0x000e620008000800 */
[----:B------:R-:W-:Y:S01]  /*3280*/  R2UR UR27, R2 ;  /* 0x00000000021b72ca */ /* 0x000fe200000e0000 */
[----:B------:R-:W-:Y:S01]  /*3290*/  IMAD.MOV.U32 R10, RZ, RZ, RZ ;  /* 0x000000ffff0a7224 */ /* 0x000fe200078e00ff */
[----:B------:R-:W-:Y:S01]  /*32a0*/  UMOV UR30, URZ ;  /* 0x000000ff001e7c82 */ /* 0x000fe20008000000 */
[----:B------:R-:W-:Y:S01]  /*32b0*/  UMOV UR24, URZ ;  /* 0x000000ff00187c82 */ /* 0x000fe20008000000 */
[----:B---3--:R-:W-:Y:S01]  /*32c0*/  ULEA UR26, UR4, UR26, 0x18 ;  /* 0x0000001a041a7291 */ /* 0x008fe2000f8ec0ff */
[----:B------:R-:W-:Y:S01]  /*32d0*/  UMOV UR38, 0x0 ;  /* 0x0000000000267882 */ /* 0x000fe20000000000 */
[----:B------:R-:W-:-:S02]  /*32e0*/  UMOV UR39, 0x44004a0 ;  /* 0x044004a000277882 */ /* 0x000fc40000000000 */
[----:B------:R-:W-:Y:S02]  /*32f0*/  UIADD3 UR4, UPT, UPT, UR26, 0x6400, URZ ;  /* 0x000064001a047890 */ /* 0x000fe4000fffe0ff */
[----:B------:R-:W-:Y:S02]  /*3300*/  UIADD3 UR6, UPT, UPT, UR26, 0x10400, URZ ;  /* 0x000104001a067890 */ /* 0x000fe4000fffe0ff */
[----:B----4-:R-:W-:Y:S01]  /*3310*/  UIADD3 UR5, UPT, UPT, UR5, 0x7f, URZ ;  /* 0x0000007f05057890 */ /* 0x010fe2000fffe0ff */
[----:B--2---:R-:W2:Y:S01]  /*3320*/  LDS R0, [UR26+0x150] ;  /* 0x0001501aff007984 */ /* 0x004ea20008000800 */
[----:B-1----:R-:W-:Y:S01]  /*3330*/  UMOV UR36, 0x0 ;  /* 0x0000000000247882 */ /* 0x002fe20000000000 */
[----:B------:R-:W-:Y:S01]  /*3340*/  UMOV UR37, 0x44004a0 ;  /* 0x044004a000257882 */ /* 0x000fe20000000000 */
[----:B------:R-:W-:Y:S02]  /*3350*/  USHF.R.S32.HI UR40, URZ, 0x1f, UR5 ;  /* 0x0000001fff287899 */ /* 0x000fe40008011405 */
[----:B------:R-:W-:-:S02]  /*3360*/  UISETP.GE.AND UP4, UPT, UR7, 0x1, UPT ;  /* 0x000000010700788c */ /* 0x000fc4000bf86270 */
[----:B------:R-:W-:Y:S02]  /*3370*/  ULEA.HI UR40, UR40, UR5, URZ, 0x7 ;  /* 0x0000000528287291 */ /* 0x000fe4000f8f38ff */
[----:B------:R-:W-:Y:S02]  /*3380*/  USHF.R.U32.HI UR5, URZ, 0x4, UR4 ;  /* 0x00000004ff057899 */ /* 0x000fe40008011604 */
[----:B------:R-:W-:Y:S02]  /*3390*/  USHF.R.S32.HI UR40, URZ, 0x7, UR40 ;  /* 0x00000007ff287899 */ /* 0x000fe40008011428 */
[----:B------:R-:W-:Y:S02]  /*33a0*/  USHF.R.U32.HI UR4, URZ, 0x4, UR6 ;  /* 0x00000004ff047899 */ /* 0x000fe40008011606 */
[----:B------:R-:W-:Y:S02]  /*33b0*/  UISETP.LT.AND UP0, UPT, UR40, 0x1, UPT ;  /* 0x000000012800788c */ /* 0x000fe4000bf01270 */
[----:B------:R-:W-:-:S02]  /*33c0*/  ULOP3.LUT UR5, UR5, 0x3fff, URZ, 0xc0, !UPT ;  /* 0x00003fff05057892 */ /* 0x000fc4000f8ec0ff */
[----:B------:R-:W-:Y:S02]  /*33d0*/  ULOP3.LUT UR4, UR4, 0x3fff, URZ, 0xc0, !UPT ;  /* 0x00003fff04047892 */ /* 0x000fe4000f8ec0ff */
[----:B------:R-:W-:Y:S02]  /*33e0*/  USEL UR41, UR40, 0x1, !UP0 ;  /* 0x0000000128297887 */ /* 0x000fe4000c000000 */
[----:B------:R-:W-:Y:S02]  /*33f0*/  ULOP3.LUT UR28, UR5, 0x10000, URZ, 0xfc, !UPT ;  /* 0x00010000051c7892 */ /* 0x000fe4000f8efcff */
[----:B------:R-:W-:Y:S02]  /*3400*/  ULOP3.LUT UR29, UR4, 0x10000, URZ, 0xfc, !UPT ;  /* 0x00010000041d7892 */ /* 0x000fe4000f8efcff */
[----:B------:R-:W-:Y:S01]  /*3410*/  UIADD3 UR41, UPT, UPT, -UR41, URZ, URZ ;  /* 0x000000ff29297290 */ /* 0x000fe2000fffe1ff */
[----:B------:R-:W-:Y:S01]  /*3420*/  UMOV UR34, 0x0 ;  /* 0x0000000000227882 */ /* 0x000fe20000000000 */
[----:B------:R-:W-:Y:S01]  /*3430*/  UMOV UR35, 0x44004a0 ;  /* 0x044004a000237882 */ /* 0x000fe20000000000 */
[----:B------:R-:W-:Y:S01]  /*3440*/  UMOV UR32, 0x0 ;  /* 0x0000000000207882 */ /* 0x000fe20000000000 */
[----:B------:R-:W-:Y:S01]  /*3450*/  UMOV UR33, 0x44004a0 ;  /* 0x044004a000217882 */ /* 0x000fe20000000000 */
[----:B--2---:R-:W-:-:S15]  /*3460*/  R2UR UR42, R0 ;  /* 0x00000000002a72ca */ /* 0x004fde00000e0000 */
.L_x_67:
[----:B------:R-:W-:Y:S02]  /*3470*/  LEA R0, R10, UR26, 0x3 ;  /* 0x0000001a0a007c11 */ /* 0x000fe4000f8e18ff */
[----:B------:R-:W-:Y:S02]  /*3480*/  SHF.L.U32 R2, R9, 0x1f, RZ ;  /* 0x0000001f09027819 */ /* 0x000fe400000006ff */
[----:B------:R-:W-:Y:S01]  /*3490*/  PLOP3.LUT P0, PT, PT, PT, UP4, 0x80, 0x8 ;  /* 0x000000000008781c */ /* 0x000fe20003f0f048 */
[----:B------:R-:W-:Y:S01]  /*34a0*/  VIADD R3, R0, 0xb0 ;  /* 0x000000b000037836 */ /* 0x000fe20000000000 */
[----:B-1----:R-:W1:Y:S02]  /*34b0*/  SYNCS.PHASECHK.TRANS64.TRYWAIT P1, [R0+URZ+0xa0], R2 ;  /* 0x0000a002000075a7 */ /* 0x002e6400080211ff */
[----:B-1-3--:R-:W-:Y:S09]  /*34c0*/  @!P1 BRA `(.L_x_61) ;  /* 0x00000068001c9947 */ /* 0x00aff20003800000 */
.L_x_150:
[----:B------:R-:W-:Y:S01]  /*34d0*/  LEA R4, R10, UR26, 0x4 ;  /* 0x0000001a0a047c11 */ /* 0x000fe2000f8e20ff */
[----:B------:R-:W-:Y:S01]  /*34e0*/  @UP4 ULEA UR4, UR24, UR26, 0x3 ;  /* 0x0000001a18044291 */ /* 0x000fe2000f8e18ff */
[----:B------:R-:W-:Y:S01]  /*34f0*/  PLOP3.LUT P2, PT, PT, PT, PT, 0x80, 0x8 ;  /* 0x000000000008781c */ /* 0x000fe20003f4f070 */
[----:B------:R-:W-:Y:S01]  /*3500*/  ULEA UR31, UR30, UR26, 0x3 ;  /* 0x0000001a1e1f7291 */ /* 0x000fe2000f8e18ff */
[----:B------:R-:W-:Y:S02]  /*3510*/  PRMT R3, RZ, 0x654, R3 ;  /* 0x00000654ff037816 */ /* 0x000fe40000000003 */
[----:B------:R-:W2:Y:S01]  /*3520*/  LDS.128 R4, [R4+0x130] ;  /* 0x0001300004047984 */ /* 0x000ea20000000c00 */
[----:B-1----:R-:W-:Y:S02]  /*3530*/  @P0 SHF.L.U32 R2, R8, 0x1f, RZ ;  /* 0x0000001f08020819 */ /* 0x002fe400000006ff */
[----:B------:R-:W-:Y:S01]  /*3540*/  SHF.L.U32 R0, R11, 0x1f, RZ ;  /* 0x0000001f0b007819 */ /* 0x000fe200000006ff */
[----:B------:R-:W-:Y:S01]  /*3550*/  @!PT LDS RZ, [RZ] ;  /* 0x00000000fffff984 */ /* 0x000fe20000000800 */
[----:B------:R-:W-:Y:S01]  /*3560*/  @!PT LDS RZ, [RZ] ;  /* 0x00000000fffff984 */ /* 0x000fe20000000800 */
[----:B------:R-:W-:Y:S01]  /*3570*/  @!PT LDS RZ, [RZ] ;  /* 0x00000000fffff984 */ /* 0x000fe20000000800 */
[----:B------:R-:W-:Y:S01]  /*3580*/  @!PT LDS RZ, [RZ] ;  /* 0x00000000fffff984 */ /* 0x000fe20000000800 */
[----:B------:R1:W-:Y:S06]  /*3590*/  MEMBAR.ALL.CTA ;  /* 0x0000000000007992 */ /* 0x0003ec0000008000 */
[----:B-1----:R-:W1:Y:S02]  /*35a0*/  FENCE.VIEW.ASYNC.S ;  /* 0x00000000000073c6 */ /* 0x002e640000000000 */
[----:B-1----:R1:W-:Y:S01]  /*35b0*/  SYNCS.ARRIVE.TRANS64.RED.A1T0 RZ, [R3+URZ], RZ ;  /* 0x000000ff03ff79a7 */ /* 0x0023e200081004ff */
[----:B------:R1:W3:Y:S01]  /*35c0*/  @P0 SYNCS.PHASECHK.TRANS64.TRYWAIT P2, [UR4], R2 ;  /* 0x00000002ff0005a7 */ /* 0x0002e20008041104 */
[----:B------:R-:W-:Y:S01]  /*35d0*/  ULEA.HI UR4, UR30, UR30, URZ, 0x1 ;  /* 0x0000001e1e047291 */ /* 0x000fe2000f8f08ff */
[----:B--2---:R-:W-:-:S03]  /*35e0*/  LOP3.LUT P1, RZ, R6, 0x1, RZ, 0xc0, !PT ;  /* 0x0000000106ff7812 */ /* 0x004fc6000782c0ff */
[----:B------:R-:W-:Y:S02]  /*35f0*/  USHF.L.U32 UR11, UR4, 0x7, URZ ;  /* 0x00000007040b7899 */ /* 0x000fe400080006ff */
[----:B------:R-:W-:Y:S02]  /*3600*/  ULOP3.LUT UR4, UR4, 0xffe, URZ, 0xc0, !UPT ;  /* 0x00000ffe04047892 */ /* 0x000fe4000f8ec0ff */
[----:B------:R-:W-:Y:S02]  /*3610*/  ULOP3.LUT UR11, UR11, 0xffffff00, URZ, 0xc0, !UPT ;  /* 0xffffff000b0b7892 */ /* 0x000fe4000f8ec0ff */
[----:B------:R-:W-:Y:S02]  /*3620*/  UIADD3 UR4, UPT, UPT, -UR4, UR30, URZ ;  /* 0x0000001e04047290 */ /* 0x000fe4000fffe1ff */
[----:B------:R-:W-:Y:S01]  /*3630*/  UIADD3 UR11, UPT, UPT, UR42, UR11, URZ ;  /* 0x0000000b2a0b7290 */ /* 0x000fe2000fffe0ff */
[----:B------:R-:W2:Y:S03]  /*3640*/  SYNCS.PHASECHK.TRANS64.TRYWAIT P0, [UR31+0xe0], R0 ;  /* 0x0000e000ff0075a7 */ /* 0x000ea6000800111f */
[----:B------:R-:W-:Y:S01]  /*3650*/  ULEA UR11, UR4, UR11, 0x14 ;  /* 0x0000000b040b7291 */ /* 0x000fe2000f8ea0ff */
[----:B-123--:R-:W-:Y:S11]  /*3660*/  @!P0 BRA `(.L_x_62) ;  /* 0x0000006400c88947 */ /* 0x00eff60003800000 */
.L_x_152:
[----:B------:R-:W-:Y:S01]  /*3670*/  IADD3 R10, PT, PT, R10, 0x1, RZ ;  /* 0x000000010a0a7810 */ /* 0x000fe20007ffe0ff */
[----:B------:R-:W-:Y:S06]  /*3680*/  BRA.U !UP4, `(.L_x_63) ;  /* 0x000000010cc07547 */ /* 0x000fec000b800000 */
[----:B------:R-:W-:Y:S01]  /*3690*/  UPLOP3.LUT UP2, UPT, UPT, UPT, UPT, 0x40, 0x4 ;  /* 0x000000000004789c */ /* 0x000fe20003f4e870 */
[----:B------:R-:W-:Y:S01]  /*36a0*/  UMOV UR23, UR41 ;  /* 0x0000002900177c82 */ /* 0x000fe20008000000 */
[----:B------:R-:W-:Y:S01]  /*36b0*/  UMOV UR22, UR40 ;  /* 0x0000002800167c82 */ /* 0x000fe20008000000 */
[----:B------:R-:W-:-:S08]  /*36c0*/  UMOV UR10, UR24 ;  /* 0x00000018000a7c82 */ /* 0x000fd00008000000 */
.L_x_66:
[----:B------:R-:W-:Y:S02]  /*36d0*/  UIADD3 UR23, UPT, UPT, UR23, 0x1, URZ ;  /* 0x0000000117177890 */ /* 0x000fe4000fffe0ff */
[----:B--2---:R-:W-:Y:S02]  /*36e0*/  ULEA UR5, UR10, UR26, 0x3 ;  /* 0x0000001a0a057291 */ /* 0x004fe4000f8e18ff */
[----:B------:R-:W-:Y:S01]  /*36f0*/  UISETP.NE.AND UP3, UPT, UR23, URZ, UPT ;  /* 0x000000ff1700728c */ /* 0x000fe2000bf65270 */
[----:B---3--:R-:W-:Y:S10]  /*3700*/  @P2 BRA `(.L_x_64) ;  /* 0x00000000000c2947 */ /* 0x008ff40003800000 */
[----:B-1----:R-:W-:Y:S04]  /*3710*/  SHF.L.U32 R2, R8, 0x1f, RZ ;  /* 0x0000001f08027819 */ /* 0x002fe800000006ff */
[----:B------:R-:W1:Y:S02]  /*3720*/  SYNCS.PHASECHK.TRANS64.TRYWAIT P0, [UR5], R2 ;  /* 0x00000002ff0075a7 */ /* 0x000e640008001105 */
[----:B-1----:R-:W-:Y:S05]  /*3730*/  @!P0 BRA `(.L_x_65) ;  /* 0x0000006400ac8947 */ /* 0x002fea0003800000 */
.L_x_64:
[----:B------:R-:W-:Y:S01]  /*3740*/  UISETP.NE.AND UP0, UPT, UR22, 0x1, UPT ;  /* 0x000000011600788c */ /* 0x000fe2000bf05270 */
[----:B------:R-:W-:Y:S01]  /*3750*/  PLOP3.LUT P2, PT, PT, PT, PT, 0x80, 0x8 ;  /* 0x000000000008781c */ /* 0x000fe20003f4f070 */
[----:B------:R-:W-:Y:S02]  /*3760*/  UIADD3 UR4, UPT, UPT, UR10, 0x1, URZ ;  /* 0x000000010a047890 */ /* 0x000fe4000fffe0ff */
[----:B------:R-:W-:Y:S02]  /*3770*/  UIADD3 UR25, UPT, UPT, UR5, 0x28, URZ ;  /* 0x0000002805197890 */ /* 0x000fe4000fffe0ff */
[----:B------:R-:W-:Y:S01]  /*3780*/  UISETP.NE.AND UP1, UPT, UR4, 0x5, UPT ;  /* 0x000000050400788c */ /* 0x000fe2000bf25270 */
[----:B------:R-:W-:Y:S01]  /*3790*/  PLOP3.LUT P0, PT, PT, PT, UP0, 0x80, 0x8 ;  /* 0x000000000008781c */ /* 0x000fe20003f0f008 */
[----:B------:R-:W-:Y:S02]  /*37a0*/  UIADD3 UR22, UPT, UPT, UR22, -0x1, URZ ;  /* 0xffffffff16167890 */ /* 0x000fe4000fffe0ff */
[----:B------:R-:W-:Y:S02]  /*37b0*/  USEL UR6, URZ, 0x1, UP1 ;  /* 0x00000001ff067887 */ /* 0x000fe40008800000 */
[----:B------:R-:W-:Y:S01]  /*37c0*/  USEL UR24, UR4, URZ, UP1 ;  /* 0x000000ff04187287 */ /* 0x000fe20008800000 */
[----:B------:R-:W-:Y:S01]  /*37d0*/  UMOV UR7, 0x40004040 ;  /* 0x4000404000077882 */ /* 0x000fe20000000000 */
[----:B------:R-:W-:Y:S02]  /*37e0*/  UMOV UR5, 0x40004040 ;  /* 0x4000404000057882 */ /* 0x000fe40000000000 */
[----:B------:R-:W-:Y:S01]  /*37f0*/  @UP0 ULEA UR4, UR24, UR26, 0x3 ;  /* 0x0000001a18040291 */ /* 0x000fe2000f8e18ff */
[----:B------:R-:W-:Y:S01]  /*3800*/  LOP3.LUT R8, R8, UR6, RZ, 0x3c, !PT ;  /* 0x0000000608087c12 */ /* 0x000fe2000f8e3cff */
[----:B------:R-:W-:Y:S01]  /*3810*/  ULEA UR6, UR10, UR29, 0xb ;  /* 0x0000001d0a067291 */ /* 0x000fe2000f8e58ff */
[----:B------:R-:W-:Y:S02]  /*3820*/  UMOV UR21, 0x40004040 ;  /* 0x4000404000157882 */ /* 0x000fe40000000000 */
[----:B-1----:R-:W-:Y:S01]  /*3830*/  @P0 SHF.L.U32 R0, R8, 0x1f, RZ ;  /* 0x0000001f08000819 */ /* 0x002fe200000006ff */
[----:B------:R-:W-:Y:S02]  /*3840*/  UIADD3 UR20, UPT, UPT, UR6, 0x2, URZ ;  /* 0x0000000206147890 */ /* 0x000fe4000fffe0ff */
[----:B------:R-:W-:Y:S01]  /*3850*/  UIADD3 UR16, UPT, UPT, UR6, 0x4, URZ ;  /* 0x0000000406107890 */ /* 0x000fe2000fffe0ff */
[----:B------:R2:W3:Y:S01]  /*3860*/  @P0 SYNCS.PHASECHK.TRANS64.TRYWAIT P2, [UR4], R0 ;  /* 0x00000000ff0005a7 */ /* 0x0004e20008041104 */
[----:B------:R-:W-:Y:S02]  /*3870*/  ULEA UR4, UR10, UR28, 0x9 ;  /* 0x0000001c0a047291 */ /* 0x000fe4000f8e48ff */
[----:B------:R-:W-:Y:S02]  /*3880*/  UIADD3 UR12, UPT, UPT, UR6, 0x6, URZ ;  /* 0x00000006060c7890 */ /* 0x000fe4000fffe0ff */
[----:B------:R-:W-:Y:S02]  /*3890*/  UIADD3 UR18, UPT, UPT, UR4, 0x2, URZ ;  /* 0x0000000204127890 */ /* 0x000fe4000fffe0ff */
[----:B------:R-:W-:Y:S02]  /*38a0*/  UIADD3 UR14, UPT, UPT, UR4, 0x4, URZ ;  /* 0x00000004040e7890 */ /* 0x000fe4000fffe0ff */
[----:B------:R-:W-:Y:S01]  /*38b0*/  UIADD3 UR8, UPT, UPT, UR4, 0x6, URZ ;  /* 0x0000000604087890 */ /* 0x000fe2000fffe0ff */
[----:B------:R2:W-:Y:S01]  /*38c0*/  UTCIMMA gdesc[UR4], gdesc[UR6], tmem[UR11], tmem[UR38], idesc[UR39], UP2 ;  /* 0x00ff2606040075ea */ /* 0x0005e2000900010b */
[----:B------:R-:W-:Y:S01]  /*38d0*/  UPLOP3.LUT UP2, UPT, UPT, UPT, UPT, 0x80, 0x8 ;  /* 0x000000000008789c */ /* 0x000fe20003f4f070 */
[----:B------:R-:W-:Y:S01]  /*38e0*/  UMOV UR19, 0x40004040 ;  /* 0x4000404000137882 */ /* 0x000fe20000000000 */
[----:B------:R-:W-:Y:S01]  /*38f0*/  UMOV UR17, 0x40004040 ;  /* 0x4000404000117882 */ /* 0x000fe20000000000 */
[----:B------:R2:W-:Y:S01]  /*3900*/  UTCIMMA gdesc[UR18], gdesc[UR20], tmem[UR11], tmem[UR36], idesc[UR37], UPT ;  /* 0x00ff2414120075ea */ /* 0x0005e2000b80010b */
[----:B------:R-:W-:Y:S01]  /*3910*/  UMOV UR15, 0x40004040 ;  /* 0x40004040000f7882 */ /* 0x000fe20000000000 */
[----:B------:R-:W-:Y:S01]  /*3920*/  UMOV UR13, 0x40004040 ;  /* 0x40004040000d7882 */ /* 0x000fe20000000000 */
[----:B------:R-:W-:Y:S01]  /*3930*/  UMOV UR9, 0x40004040 ;  /* 0x4000404000097882 */ /* 0x000fe20000000000 */
[----:B------:R2:W-:Y:S01]  /*3940*/  UTCIMMA gdesc[UR14], gdesc[UR16], tmem[UR11], tmem[UR34], idesc[UR35], UPT ;  /* 0x00ff22100e0075ea */ /* 0x0005e2000b80010b */
[----:B------:R2:W-:Y:S01]  /*3950*/  UTCIMMA gdesc[UR8], gdesc[UR12], tmem[UR11], tmem[UR32], idesc[UR33], UPT ;  /* 0x00ff200c080075ea */ /* 0x0005e2000b80010b */
[----:B------:R2:W-:Y:S01]  /*3960*/  UTCBAR.MULTICAST [UR25], URZ, UR27 ;  /* 0x000000ff190073e9 */ /* 0x0005e2000800081b */
[----:B------:R-:W-:Y:S01]  /*3970*/  UMOV UR10, UR24 ;  /* 0x00000018000a7c82 */ /* 0x000fe20008000000 */
[----:B------:R-:W-:Y:S05]  /*3980*/  BRA.U UP3, `(.L_x_66) ;  /* 0xfffffffd03507547 */ /* 0x000fea000b83ffff */
.L_x_63:
[----:B--2---:R-:W-:Y:S01]  /*3990*/  UIADD3 UR4, UPT, UPT, UR30, 0x1, URZ ;  /* 0x000000011e047890 */ /* 0x004fe2000fffe0ff */
[C---:B------:R-:W-:Y:S01]  /*39a0*/  ISETP.NE.AND P0, PT, R10.reuse, 0x2, PT ;  /* 0x000000020a00780c */ /* 0x040fe20003f05270 */
[----:B------:R-:W-:Y:S02]  /*39b0*/  UIADD3 UR5, UPT, UPT, UR31, 0xc0, URZ ;  /* 0x000000c01f057890 */ /* 0x000fe4000fffe0ff */
[----:B------:R-:W-:Y:S01]  /*39c0*/  UISETP.NE.AND UP0, UPT, UR4, 0x4, UPT ;  /* 0x000000040400788c */ /* 0x000fe2000bf05270 */
[----:B-1----:R-:W-:Y:S02]  /*39d0*/  SEL R0, RZ, 0x1, P0 ;  /* 0x00000001ff007807 */ /* 0x002fe40000000000 */
[----:B------:R-:W-:Y:S01]  /*39e0*/  SEL R10, R10, RZ, P0 ;  /* 0x000000ff0a0a7207 */ /* 0x000fe20000000000 */
[----:B------:R-:W-:Y:S01]  /*39f0*/  USEL UR6, URZ, 0x1, UP0 ;  /* 0x00000001ff067887 */ /* 0x000fe20008000000 */
[----:B------:R-:W-:Y:S01]  /*3a00*/  LOP3.LUT R9, R9, R0, RZ, 0x3c, !PT ;  /* 0x0000000009097212 */ /* 0x000fe200078e3cff */
[----:B------:R-:W-:Y:S01]  /*3a10*/  USEL UR30, UR4, URZ, UP0 ;  /* 0x000000ff041e7287 */ /* 0x000fe20008000000 */
[----:B------:R1:W-:Y:S03]  /*3a20*/  UTCBAR [UR5], URZ ;  /* 0x000000ff050073e9 */ /* 0x0003e600080000ff */
[----:B------:R-:W-:Y:S01]  /*3a30*/  LOP3.LUT R11, R11, UR6, RZ, 0x3c, !PT ;  /* 0x000000060b0b7c12 */ /* 0x000fe2000f8e3cff */
[----:B------:R-:W-:Y:S07]  /*3a40*/  @P1 BRA `(.L_x_67) ;  /* 0xfffffff800881947 */ /* 0x000fee000383ffff */
[----:B------:R-:W2:Y:S01]  /*3a50*/  S2UR UR8, SR_CgaCtaId ;  /* 0x00000000000879c3 */ /* 0x000ea20000008800 */
[----:B------:R-:W-:Y:S01]  /*3a60*/  ELECT P0, URZ, PT ;  /* 0x0000000000ff782f */ /* 0x000fe20003800000 */
[----:B------:R-:W-:Y:S01]  /*3a70*/  IMAD.MOV.U32 R0, RZ, RZ, 0x1 ;  /* 0x00000001ff007424 */ /* 0x000fe200078e00ff */
[----:B------:R-:W-:Y:S01]  /*3a80*/  UIADD3 UR26, UPT, UPT, UR26, 0xe0, URZ ;  /* 0x000000e01a1a7890 */ /* 0x000fe2000fffe0ff */
[----:B------:R-:W-:Y:S01]  /*3a90*/  SHF.L.U32 R2, R11, 0x1f, RZ ;  /* 0x0000001f0b027819 */ /* 0x000fe200000006ff */
[----:B------:R-:W-:-:S03]  /*3aa0*/  UMOV UR4, 0x40 ;  /* 0x0000004000047882 */ /* 0x000fc60000000000 */
[----:B------:R-:W-:Y:S01]  /*3ab0*/  UVIRTCOUNT.DEALLOC.SMPOOL 0x80 ;  /* 0x000000800000784c */ /* 0x000fe20000000000 */
[----:B--2---:R-:W-:Y:S02]  /*3ac0*/  ULEA UR8, UR8, UR4, 0x18 ;  /* 0x0000000408087291 */ /* 0x004fe4000f8ec0ff */
[----:B------:R-:W-:-:S07]  /*3ad0*/  ULEA UR4, UR30, UR26, 0x3 ;  /* 0x0000001a1e047291 */ /* 0x000fce000f8e18ff */
[----:B------:R2:W-:Y:S02]  /*3ae0*/  @P0 STS.U8 [UR8+0x1c], R0 ;  /* 0x00001c00ff000988 */ /* 0x0005e40008000008 */
[----:B------:R-:W4:Y:S02]  /*3af0*/  SYNCS.PHASECHK.TRANS64.TRYWAIT P0, [UR4], R2 ;  /* 0x00000002ff0075a7 */ /* 0x000f240008001104 */
[----:B--2-4-:R-:W-:Y:S05]  /*3b00*/  @!P0 BRA `(.L_x_68) ;  /* 0x0000006000d08947 */ /* 0x014fea0003800000 */
.L_x_155:
[----:B------:R-:W-:-:S04]  /*3b10*/  UIADD3 UR4, UPT, UPT, UR30, 0x1, URZ ;  /* 0x000000011e047890 */ /* 0x000fc8000fffe0ff */
[----:B------:R-:W-:-:S04]  /*3b20*/  UISETP.NE.AND UP0, UPT, UR4, 0x4, UPT ;  /* 0x000000040400788c */ /* 0x000fc8000bf05270 */
[----:B------:R-:W-:Y:S02]  /*3b30*/  USEL UR6, URZ, 0x1, UP0 ;  /* 0x00000001ff067887 */ /* 0x000fe40008000000 */
[----:B------:R-:W-:-:S04]  /*3b40*/  USEL UR4, UR4, URZ, UP0 ;  /* 0x000000ff04047287 */ /* 0x000fc80008000000 */
[----:B-1----:R-:W-:Y:S01]  /*3b50*/  ULEA UR5, UR4, UR26, 0x3 ;  /* 0x0000001a04057291 */ /* 0x002fe2000f8e18ff */
[----:B--2---:R-:W-:-:S04]  /*3b60*/  LOP3.LUT R2, R11, UR6, RZ, 0x3c, !PT ;  /* 0x000000060b027c12 */ /* 0x004fc8000f8e3cff */
[----:B------:R-:W-:-:S04]  /*3b70*/  SHF.L.U32 R3, R2, 0x1f, RZ ;  /* 0x0000001f02037819 */ /* 0x000fc800000006ff */
[----:B------:R-:W1:Y:S02]  /*3b80*/  SYNCS.PHASECHK.TRANS64.TRYWAIT P0, [UR5], R3 ;  /* 0x00000003ff0075a7 */ /* 0x000e640008001105 */
[----:B-1----:R-:W-:Y:S05]  /*3b90*/  @!P0 BRA `(.L_x_69) ;  /* 0x0000006000c48947 */ /* 0x002fea0003800000 */
.L_x_157:
        /* <DEDUP_REMOVED lines=9> */
.L_x_159:
[----:B------:R-:W-:-:S04]  /*3c30*/  UIADD3 UR4, UPT, UPT, UR4, 0x1, URZ ;  /* 0x0000000104047890 */ /* 0x000fc8000fffe0ff */
[----:B------:R-:W-:-:S04]  /*3c40*/  UISETP.NE.AND UP0, UPT, UR4, 0x4, UPT ;  /* 0x000000040400788c */ /* 0x000fc8000bf05270 */
[----:B------:R-:W-:Y:S02]  /*3c50*/  USEL UR5, URZ, 0x1, UP0 ;  /* 0x00000001ff057887 */ /* 0x000fe40008000000 */
[----:B------:R-:W-:-:S04]  /*3c60*/  USEL UR4, UR4, URZ, UP0 ;  /* 0x000000ff04047287 */ /* 0x000fc80008000000 */
[----:B------:R-:W-:Y:S01]  /*3c70*/  ULEA UR4, UR4, UR26, 0x3 ;  /* 0x0000001a04047291 */ /* 0x000fe2000f8e18ff */
[----:B------:R-:W-:-:S04]  /*3c80*/  LOP3.LUT R2, R2, UR5, RZ, 0x3c, !PT ;  /* 0x0000000502027c12 */ /* 0x000fc8000f8e3cff */
[----:B------:R-:W-:-:S04]  /*3c90*/  SHF.L.U32 R2, R2, 0x1f, RZ ;  /* 0x0000001f02027819 */ /* 0x000fc800000006ff */
[----:B------:R-:W2:Y:S02]  /*3ca0*/  SYNCS.PHASECHK.TRANS64.TRYWAIT P0, [UR4], R2 ;  /* 0x00000002ff0075a7 */ /* 0x000ea40008001104 */
[----:B--2---:R-:W-:Y:S05]  /*3cb0*/  @!P0 BRA `(.L_x_71) ;  /* 0x0000006000ac8947 */ /* 0x004fea0003800000 */
.L_x_161:
[----:B------:R-:W-:Y:S01]  /*3cc0*/  NOP ;  /* 0x0000000000007918 */ /* 0x000fe20000000000 */
[----:B-1----:R-:W1:Y:S01]  /*3cd0*/  LDS R0, [UR8+0x14] ;  /* 0x00001408ff007984 */ /* 0x002e620008000800 */
[----:B------:R-:W-:Y:S01]  /*3ce0*/  ULOP3.LUT UR4, UR42, 0xffff, URZ, 0xc0, !UPT ;  /* 0x0000ffff2a047892 */ /* 0x000fe2000f8ec0ff */
[----:B------:R-:W-:Y:S01]  /*3cf0*/  UMOV UR5, 0xffff ;  /* 0x0000ffff00057882 */ /* 0x000fe20000000000 */
[----:B------:R-:W-:Y:S02]  /*3d00*/  UMOV UR6, 0x1 ;  /* 0x0000000100067882 */ /* 0x000fe40000000000 */
[----:B------:R-:W-:-:S04]  /*3d10*/  USHF.R.U32.HI UR4, URZ, 0x5, UR4 ;  /* 0x00000005ff047899 */ /* 0x000fc80008011604 */
[----:B------:R-:W-:Y:S02]  /*3d20*/  USHF.L.U32 UR5, UR5, UR4, URZ ;  /* 0x0000000405057299 */ /* 0x000fe400080006ff */
[----:B------:R-:W-:-:S04]  /*3d30*/  USHF.L.U32 UR4, UR6, UR4, URZ ;  /* 0x0000000406047299 */ /* 0x000fc800080006ff */
[----:B-1----:R-:W-:-:S04]  /*3d40*/  LOP3.LUT R0, R0, UR5, RZ, 0xc0, !PT ;  /* 0x0000000500007c12 */ /* 0x002fc8000f8ec0ff */
[----:B------:R-:W-:-:S13]  /*3d50*/  ISETP.NE.AND P0, PT, R0, UR5, PT ;  /* 0x0000000500007c0c */ /* 0x000fda000bf05270 */
[----:B------:R-:W-:Y:S05]  /*3d60*/  @P0 BRA `(.L_x_72) ;  /* 0x0000000000580947 */ /* 0x000fea0003800000 */
[----:B------:R-:W1:Y:S02]  /*3d70*/  LDS R0, [UR8+0x18] ;  /* 0x00001808ff007984 */ /* 0x000e640008000800 */
[----:B-1----:R-:W-:-:S04]  /*3d80*/  LOP3.LUT R0, R0, UR4, RZ, 0xc0, !PT ;  /* 0x0000000400007c12 */ /* 0x002fc8000f8ec0ff */
[----:B------:R-:W-:-:S13]  /*3d90*/  ISETP.NE.AND P0, PT, R0, UR4, PT ;  /* 0x0000000400007c0c */ /* 0x000fda000bf05270 */
[----:B------:R-:W-:Y:S05]  /*3da0*/  @P0 BRA `(.L_x_73) ;  /* 0x00000000003c0947 */ /* 0x000fea0003800000 */
[----:B------:R-:W1:Y:S01]  /*3db0*/  S2R R2, SR_LANEID ;  /* 0x0000000000027919 */ /* 0x000e620000000000 */
[----:B------:R-:W-:-:S06]  /*3dc0*/  ULOP3.LUT UR5, URZ, UR5, URZ, 0x33, !UPT ;  /* 0x00000005ff057292 */ /* 0x000fcc000f8e33ff */
[----:B------:R-:W-:-:S04]  /*3dd0*/  IMAD.U32 R0, RZ, RZ, UR5 ;  /* 0x00000005ff007e24 */ /* 0x000fc8000f8e00ff */
[----:B------:R2:W4:Y:S02]  /*3de0*/  REDUX UR7, R0 ;  /* 0x00000000000773c4 */ /* 0x0005240000000000 */
[----:B------:R1:W-:Y:S01]  /*3df0*/  UTCATOMSWS.AND URZ, UR5 ;  /* 0x0000000500ff79e3 */ /* 0x0003e20008000000 */
[----:B--2---:R-:W-:Y:S01]  /*3e00*/  LOP3.LUT R0, RZ, UR4, RZ, 0x33, !PT ;  /* 0x00000004ff007c12 */ /* 0x004fe2000f8e33ff */
[----:B------:R-:W-:Y:S02]  /*3e10*/  VOTEU.ANY UR4, UPT, PT ;  /* 0x0000000000047886 */ /* 0x000fe400038e0100 */
[----:B------:R-:W-:Y:S02]  /*3e20*/  UFLO.U32 UR4, UR4 ;  /* 0x00000004000472bd */ /* 0x000fe400080e0000 */
[----:B------:R-:W2:Y:S04]  /*3e30*/  REDUX UR6, R0 ;  /* 0x00000000000673c4 */ /* 0x000ea80000000000 */
[----:B-1----:R-:W-:-:S02]  /*3e40*/  ISETP.EQ.U32.AND P0, PT, R2, UR4, PT ;  /* 0x0000000402007c0c */ /* 0x002fc4000bf02070 */
[----:B----4-:R-:W-:-:S11]  /*3e50*/  MOV R2, UR7 ;  /* 0x0000000700027c02 */ /* 0x010fd60008000f00 */
[----:B------:R1:W-:Y:S01]  /*3e60*/  @P0 ATOMS.AND RZ, [UR8+0x14], R2 ;  /* 0x00001402ffff098c */ /* 0x0003e2000a800008 */
[----:B--2---:R-:W-:-:S05]  /*3e70*/  IMAD.U32 R0, RZ, RZ, UR6 ;  /* 0x00000006ff007e24 */ /* 0x004fca000f8e00ff */
[----:B------:R1:W-:Y:S01]  /*3e80*/  @P0 ATOMS.AND RZ, [UR8+0x18], R0 ;  /* 0x00001800ffff098c */ /* 0x0003e2000a800008 */
[----:B------:R-:W-:Y:S05]  /*3e90*/  BRA `(.L_x_74) ;  /* 0x0000000000147947 */ /* 0x000fea0003800000 */
.L_x_73:
[----:B------:R-:W-:Y:S02]  /*3ea0*/  MOV R2, 0x3ec0 ;  /* 0x00003ec000027802 */ /* 0x000fe40000000f00 */
[----:B---3-5:R-:W-:Y:S05]  /*3eb0*/  CALL.REL.NOINC `($__internal_0_$__cuda_sm10x_tcgen05_guardrail_trap_col_being_dealloced_not_returned_by_alloc) ;  /* 0x0000006400907944 */ /* 0x028fea0003c00000 */
[----:B------:R-:W-:Y:S05]  /*3ec0*/  BRA `(.L_x_74) ;  /* 0x0000000000087947 */ /* 0x000fea0003800000 */
.L_x_72:
[----:B------:R-:W-:Y:S02]  /*3ed0*/  MOV R2, 0x3ef0 ;  /* 0x00003ef000027802 */ /* 0x000fe40000000f00 */
[----:B---3-5:R-:W-:Y:S05]  /*3ee0*/  CALL.REL.NOINC `($__internal_2_$__cuda_sm10x_tcgen05_guardrail_trap_unallocated_columns_being_dealloced) ;  /* 0x00000064009c7944 */ /* 0x028fea0003c00000 */
.L_x_74:
[----:B------:R-:W-:Y:S01]  /*3ef0*/  NOP ;  /* 0x0000000000007918 */ /* 0x000fe20000000000 */
[----:B------:R-:W-:Y:S05]  /*3f00*/  EXIT ;  /* 0x000000000000794d */ /* 0x000fea0003800000 */
.L_x_56:
[----:B------:R-:W-:-:S09]  /*3f10*/  UISETP.NE.OR UP0, UPT, UR18, 0x3, !UP3 ;  /* 0x000000031200788c */ /* 0x000fd2000df05670 */
[----:B------:R-:W-:Y:S05]  /*3f20*/  BRA.U UP0, `(.L_x_75) ;  /* 0x0000001100847547 */ /* 0x000fea000b800000 */
[----:B------:R-:W2:Y:S01]  /*3f30*/  LDCU.64 UR4, c[0x0][0x888] ;  /* 0x00011100ff0477ac */ /* 0x000ea20008000a00 */
[----:B------:R-:W3:Y:S01]  /*3f40*/  LDC.64 R12, c[0x0][0x348] ;  /* 0x0000d200ff0c7b82 */ /* 0x000ee20000000a00 */
[----:B------:R-:W-:Y:S02]  /*3f50*/  HFMA2 R9, -RZ, RZ, 0, 0 ;  /* 0x00000000ff097431 */ /* 0x000fe400000001ff */
[----:B------:R-:W-:Y:S01]  /*3f60*/  IMAD.MOV.U32 R11, RZ, RZ, 0x1 ;  /* 0x00000001ff0b7424 */ /* 0x000fe200078e00ff */
[----:B------:R-:W4:Y:S01]  /*3f70*/  LDCU UR40, c[0x0][0x370] ;  /* 0x00006e00ff2877ac */ /* 0x000f220008000800 */
[----:B------:R-:W-:Y:S01]  /*3f80*/  IMAD.MOV.U32 R10, RZ, RZ, RZ ;  /* 0x000000ffff0a7224 */ /* 0x000fe200078e00ff */
[----:B------:R-:W-:Y:S01]  /*3f90*/  MOV R3, 0x1000 ;  /* 0x0000100000037802 */ /* 0x000fe20000000f00 */
[----:B------:R-:W4:Y:S01]  /*3fa0*/  LDCU.128 UR48, c[0x0][0xb10] ;  /* 0x00016200ff3077ac */ /* 0x000f220008000c00 */
[----:B------:R-:W1:Y:S01]  /*3fb0*/  LDCU UR37, c[0x0][0x374] ;  /* 0x00006e80ff2577ac */ /* 0x000e620008000800 */
[----:B------:R-:W1:Y:S01]  /*3fc0*/  LDCU.64 UR38, c[0x0][0x890] ;  /* 0x00011200ff2677ac */ /* 0x000e620008000a00 */
[----:B------:R-:W1:Y:S01]  /*3fd0*/  LDCU UR15, c[0x0][0xb0c] ;  /* 0x00016180ff0f77ac */ /* 0x000e620008000800 */
[----:B--2---:R-:W-:Y:S01]  /*3fe0*/  UISETP.NE.U32.AND UP0, UPT, UR4, URZ, UPT ;  /* 0x000000ff0400728c */ /* 0x004fe2000bf05070 */
[----:B------:R-:W2:Y:S01]  /*3ff0*/  LDCU UR47, c[0x0][0xb20] ;  /* 0x00016400ff2f77ac */ /* 0x000ea20008000800 */
[----:B------:R-:W2:Y:S01]  /*4000*/  LDCU UR4, c[0x0][0xb30] ;  /* 0x00016600ff0477ac */ /* 0x000ea20008000800 */
[----:B------:R-:W-:Y:S01]  /*4010*/  UMOV UR21, 0x400 ;  /* 0x0000040000157882 */ /* 0x000fe20000000000 */
[----:B----4-:R-:W-:-:S02]  /*4020*/  UIMAD.WIDE.U32 UR6, UR40, UR48, URZ ;  /* 0x00000030280672a5 */ /* 0x010fc4000f8e00ff */
[----:B-1----:R-:W-:Y:S02]  /*4030*/  UIMAD.WIDE.U32 UR8, UR37, UR51, URZ ;  /* 0x00000033250872a5 */ /* 0x002fe4000f8e00ff */
[----:B------:R-:W-:Y:S02]  /*4040*/  ULEA UR21, UR45, UR21, 0x18 ;  /* 0x000000152d157291 */ /* 0x000fe4000f8ec0ff */
[----:B------:R-:W-:Y:S02]  /*4050*/  USEL UR41, URZ, 0x1, UP6 ;  /* 0x00000001ff297887 */ /* 0x000fe4000b000000 */
[----:B------:R-:W-:Y:S02]  /*4060*/  UISETP.NE.U32.AND UP6, UPT, UR38, URZ, UPT ;  /* 0x000000ff2600728c */ /* 0x000fe4000bfc5070 */
[----:B------:R-:W-:Y:S02]  /*4070*/  UIADD3 UR43, UPT, UPT, UR21, 0x68, URZ ;  /* 0x00000068152b7890 */ /* 0x000fe4000fffe0ff */
[----:B------:R-:W-:-:S02]  /*4080*/  UISETP.NE.AND.EX UP5, UPT, UR5, URZ, UPT, UP0 ;  /* 0x000000ff0500728c */ /* 0x000fc4000bfa5300 */
[----:B------:R-:W-:Y:S01]  /*4090*/  UISETP.NE.AND UP0, UPT, UR42, 0x1, UPT ;  /* 0x000000012a00788c */ /* 0x000fe2000bf05270 */
[----:B------:R-:W-:Y:S01]  /*40a0*/  UMOV UR6, UR7 ;  /* 0x0000000700067c82 */ /* 0x000fe20008000000 */
[----:B------:R-:W-:Y:S01]  /*40b0*/  UMOV UR44, UR9 ;  /* 0x00000009002c7c82 */ /* 0x000fe20008000000 */
[----:B------:R-:W-:Y:S02]  /*40c0*/  UISETP.NE.AND UP0, UPT, UR15, 0x1, UPT ;  /* 0x000000010f00788c */ /* 0x000fe4000bf05270 */
[----:B------:R-:W-:Y:S02]  /*40d0*/  UPLOP3.LUT UP4, UPT, UPT, UPT, UPT, 0x40, 0x4 ;  /* 0x000000000004789c */ /* 0x000fe40003f8e870 */
[----:B------:R-:W-:Y:S01]  /*40e0*/  UISETP.GE.AND UP2, UPT, UR42, 0x1, UPT ;  /* 0x000000012a00788c */ /* 0x000fe2000bf46270 */
[----:B------:R-:W1:Y:S01]  /*40f0*/  LDCU.64 UR22, c[0x0][0xb28] ;  /* 0x00016500ff1677ac */ /* 0x000e620008000a00 */
[----:B------:R-:W-:Y:S02]  /*4100*/  UISETP.NE.AND.EX UP6, UPT, UR39, URZ, UPT, UP6 ;  /* 0x000000ff2700728c */ /* 0x000fe4000bfc5360 */
[----:B------:R-:W-:-:S02]  /*4110*/  UIADD3 UR33, UPT, UPT, UR21, 0x50, URZ ;  /* 0x0000005015217890 */ /* 0x000fc4000fffe0ff */
[----:B------:R-:W-:Y:S02]  /*4120*/  UIADD3 UR25, UPT, UPT, UR21, 0x58, URZ ;  /* 0x0000005815197890 */ /* 0x000fe4000fffe0ff */
[----:B------:R-:W-:Y:S02]  /*4130*/  UIADD3 UR17, UPT, UPT, UR21, 0x60, URZ ;  /* 0x0000006015117890 */ /* 0x000fe4000fffe0ff */
[----:B------:R-:W-:Y:S02]  /*4140*/  UPRMT UR43, UR45, 0x654, UR43 ;  /* 0x000006542d2b7896 */ /* 0x000fe4000800002b */
[----:B------:R-:W-:Y:S02]  /*4150*/  USHF.R.U32.HI UR46, URZ, UR49, UR6 ;  /* 0x00000031ff2e7299 */ /* 0x000fe40008011606 */
[----:B--2---:R-:W-:Y:S02]  /*4160*/  USHF.R.U32.HI UR44, URZ, UR47, UR44 ;  /* 0x0000002fff2c7299 */ /* 0x004fe4000801162c */
[----:B------:R-:W-:-:S02]  /*4170*/  UISETP.NE.AND UP0, UPT, UR50, 0x1, UPT ;  /* 0x000000013200788c */ /* 0x000fc4000bf05270 */
[----:B---3--:R-:W-:-:S11]  /*4180*/  UISETP.NE.AND UP3, UPT, UR4, 0x1, UPT ;  /* 0x000000010400788c */ /* 0x008fd6000bf65270 */
.L_x_86:
[C---:B------:R-:W-:Y:S02]  /*4190*/  LEA R8, R10.reuse, UR21, 0x3 ;  /* 0x000000150a087c11 */ /* 0x040fe4000f8e18ff */
[----:B------:R-:W-:Y:S02]  /*41a0*/  SHF.L.U32 R0, R9, 0x1f, RZ ;  /* 0x0000001f09007819 */ /* 0x000fe400000006ff */
[----:B------:R-:W-:Y:S02]  /*41b0*/  LEA R4, R10, UR21, 0x4 ;  /* 0x000000150a047c11 */ /* 0x000fe4000f8e20ff */
[----:B--2---:R-:W2:Y:S02]  /*41c0*/  SYNCS.PHASECHK.TRANS64.TRYWAIT P0, [R8+URZ+0xa0], R0 ;  /* 0x0000a000080075a7 */ /* 0x004ea400080011ff */
[----:B--2---:R-:W-:Y:S05]  /*41d0*/  @!P0 BRA `(.L_x_76) ;  /* 0x0000005c007c8947 */ /* 0x004fea0003800000 */
.L_x_162:
[----:B------:R-:W3:Y:S01]  /*41e0*/  LDS.128 R4, [R4+0x130] ;  /* 0x0001300004047984 */ /* 0x000ee20000000c00 */
[----:B------:R-:W-:Y:S01]  /*41f0*/  UISETP.GE.AND UP0, UPT, UR42, 0x1, UPT ;  /* 0x000000012a00788c */ /* 0x000fe2000bf06270 */
[----:B------:R-:W-:Y:S01]  /*4200*/  @!PT LDS RZ, [RZ] ;  /* 0x00000000fffff984 */ /* 0x000fe20000000800 */
[----:B------:R-:W-:Y:S01]  /*4210*/  @!PT LDS RZ, [RZ] ;  /* 0x00000000fffff984 */ /* 0x000fe20000000800 */
[----:B------:R-:W-:Y:S01]  /*4220*/  @!PT LDS RZ, [RZ] ;  /* 0x00000000fffff984 */ /* 0x000fe20000000800 */
[----:B------:R-:W-:Y:S01]  /*4230*/  @!PT LDS RZ, [RZ] ;  /* 0x00000000fffff984 */ /* 0x000fe20000000800 */
[----:B------:R4:W-:Y:S06]  /*4240*/  MEMBAR.ALL.CTA ;  /* 0x0000000000007992 */ /* 0x0009ec0000008000 */
[----:B----4-:R-:W4:Y:S01]  /*4250*/  FENCE.VIEW.ASYNC.S ;  /* 0x00000000000073c6 */ /* 0x010f220000000000 */
[----:B---3--:R-:W-:Y:S11]  /*4260*/  LOP3.LUT P0, RZ, R6, 0x1, RZ, 0xc0, !PT ;  /* 0x0000000106ff7812 */ /* 0x008ff6000780c0ff */
[----:B------:R-:W-:Y:S02]  /*4270*/  @!UPT UIADD3 URZ, UPT, UPT, URZ, URZ, URZ ;  /* 0x000000fffffff290 */ /* 0x000fe4000fffe0ff */
[----:B----4-:R-:W-:Y:S01]  /*4280*/  VOTEU.ANY UP2, P0 ;  /* 0x0000000000ff7886 */ /* 0x010fe20000040100 */
[----:B------:R-:W-:Y:S11]  /*4290*/  PLOP3.LUT P0, PT, PT, PT, UP2, 0x80, 0x8 ;  /* 0x000000000008781c */ /* 0x000ff60003f0f028 */
[----:B------:R-:W-:Y:S02]  /*42a0*/  @!UPT UIADD3 URZ, UPT, UPT, URZ, URZ, URZ ;  /* 0x000000fffffff290 */ /* 0x000fe4000fffe0ff */
[----:B--2---:R-:W-:Y:S02]  /*42b0*/  @P0 SHF.R.U32.HI R0, RZ, 0x10, R5 ;  /* 0x00000010ff000819 */ /* 0x004fe40000011605 */
[----:B------:R-:W-:Y:S02]  /*42c0*/  @P0 MOV R2, R4 ;  /* 0x0000000400020202 */ /* 0x000fe40000000f00 */
[----:B------:R-:W-:Y:S01]  /*42d0*/  @P0 R2UR UR4, R0 ;  /* 0x00000000000402ca */ /* 0x000fe200000e0000 */
[----:B------:R-:W-:Y:S01]  /*42e0*/  VIADD R0, R8, 0xb0 ;  /* 0x000000b008007836 */ /* 0x000fe20000000000 */
[----:B------:R-:W-:Y:S02]  /*42f0*/  @P0 LOP3.LUT R4, R5, 0xffff, RZ, 0xc0, !PT ;  /* 0x0000ffff05040812 */ /* 0x000fe400078ec0ff */
[----:B------:R-:W-:Y:S02]  /*4300*/  @P0 R2UR UR6, R2 ;  /* 0x00000000020602ca */ /* 0x000fe400000e0000 */
[----:B------:R-:W-:Y:S02]  /*4310*/  PRMT R0, RZ, 0x654, R0 ;  /* 0x00000654ff007816 */ /* 0x000fe40000000000 */
[----:B------:R-:W-:Y:S02]  /*4320*/  @P0 R2UR UR5, R4 ;  /* 0x00000000040502ca */ /* 0x000fe400000e0000 */
[----:B------:R2:W-:Y:S03]  /*4330*/  SYNCS.ARRIVE.TRANS64.RED.A1T0 RZ, [R0+URZ], RZ ;  /* 0x000000ff00ff79a7 */ /* 0x0005e600081004ff */
[----:B------:R-:W-:Y:S04]  /*4340*/  @UP2 UMOV UR29, UR4 ;  /* 0x00000004001d2c82 */ /* 0x000fe80008000000 */
[----:B------:R-:W-:Y:S04]  /*4350*/  @UP2 UMOV UR14, UR6 ;  /* 0x00000006000e2c82 */ /* 0x000fe80008000000 */
[----:B------:R-:W-:Y:S01]  /*4360*/  @UP2 UMOV UR13, UR5 ;  /* 0x00000005000d2c82 */ /* 0x000fe20008000000 */
[----:B------:R-:W-:Y:S05]  /*4370*/  BRA.U !UP0, `(.L_x_77) ;  /* 0x0000000108c07547 */ /* 0x000fea000b800000 */
[----:B------:R-:W-:Y:S02]  /*4380*/  UIMAD.WIDE.U32 UR18, UR13, UR51, URZ ;  /* 0x000000330d1272a5 */ /* 0x000fe4000f8e00ff */
[----:B------:R-:W-:Y:S02]  /*4390*/  UP2UR UR16, UPR, URZ, 0x4 ;  /* 0x00000004ff107883 */ /* 0x000fe40008000000 */
[----:B------:R-:W-:Y:S02]  /*43a0*/  UISETP.NE.AND UP2, UPT, UR50, 0x1, UPT ;  /* 0x000000013200788c */ /* 0x000fe4000bf45270 */
[----:B------:R-:W-:Y:S02]  /*43b0*/  UIMAD.WIDE.U32 UR26, UR14, UR48, URZ ;  /* 0x000000300e1a72a5 */ /* 0x000fe4000f8e00ff */
[----:B------:R-:W-:Y:S02]  /*43c0*/  USEL UR4, UR37, UR44, !UP2 ;  /* 0x0000002c25047287 */ /* 0x000fe4000d000000 */
[----:B------:R-:W-:Y:S02]  /*43d0*/  UISETP.NE.AND UP0, UPT, UR15, 0x1, UPT ;  /* 0x000000010f00788c */ /* 0x000fe4000bf05270 */
[----:B------:R-:W-:Y:S02]  /*43e0*/  UP2UR UR20, UPR, URZ, 0x2 ;  /* 0x00000002ff147883 */ /* 0x000fe40008000000 */
[----:B------:R-:W-:Y:S02]  /*43f0*/  UISETP.NE.AND UP1, UPT, UR42, 0x1, UPT ;  /* 0x000000012a00788c */ /* 0x000fe4000bf25270 */
[----:B-1----:R-:W-:Y:S02]  /*4400*/  UIMAD.WIDE.U32 UR8, UR4, UR22, URZ ;  /* 0x00000016040872a5 */ /* 0x002fe4000f8e00ff */
[----:B------:R-:W-:Y:S01]  /*4410*/  USEL UR7, UR40, UR46, !UP0 ;  /* 0x0000002e28077287 */ /* 0x000fe2000c000000 */
[----:B------:R-:W-:Y:S02]  /*4420*/  UMOV UR5, UR19 ;  /* 0x0000001300057c82 */ /* 0x000fe40008000000 */
[----:B------:R-:W-:Y:S02]  /*4430*/  USHF.R.U32.HI UR6, URZ, UR47, UR5 ;  /* 0x0000002fff067299 */ /* 0x000fe40008011605 */
[----:B------:R-:W-:Y:S02]  /*4440*/  UIMAD.WIDE.U32 UR10, UR7, UR22, URZ ;  /* 0x00000016070a72a5 */ /* 0x000fe4000f8e00ff */
[----:B------:R-:W-:Y:S02]  /*4450*/  USEL UR6, UR13, UR6, !UP2 ;  /* 0x000000060d067287 */ /* 0x000fe4000d000000 */
[----:B------:R-:W-:Y:S01]  /*4460*/  UISETP.NE.AND UP2, UPT, UR16, URZ, UPT ;  /* 0x000000ff1000728c */ /* 0x000fe2000bf45270 */
[----:B------:R-:W-:Y:S02]  /*4470*/  UMOV UR5, UR27 ;  /* 0x0000001b00057c82 */ /* 0x000fe40008000000 */
[----:B------:R-:W-:Y:S03]  /*4480*/  USHF.R.U32.HI UR12, URZ, UR49, UR5 ;  /* 0x00000031ff0c7299 */ /* 0x000fe60008011605 */
[----:B------:R-:W-:Y:S02]  /*4490*/  UMOV UR5, UR9 ;  /* 0x0000000900057c82 */ /* 0x000fe40008000000 */
[----:B------:R-:W-:Y:S03]  /*44a0*/  @UP1 USHF.R.U32.HI UR4, URZ, UR23, UR5 ;  /* 0x00000017ff041299 */ /* 0x000fe60008011605 */
[----:B------:R-:W-:Y:S01]  /*44b0*/  UMOV UR5, UR11 ;  /* 0x0000000b00057c82 */ /* 0x000fe20008000000 */
[----:B------:R-:W-:Y:S02]  /*44c0*/  UIMAD UR4, UR42, UR4, URZ ;  /* 0x000000042a0472a4 */ /* 0x000fe4000f8e02ff */
[----:B------:R-:W-:Y:S02]  /*44d0*/  @UP1 USHF.R.U32.HI UR7, URZ, UR23, UR5 ;  /* 0x00000017ff071299 */ /* 0x000fe40008011605 */
[----:B------:R-:W-:Y:S02]  /*44e0*/  USEL UR5, UR14, UR12, !UP0 ;  /* 0x0000000c0e057287 */ /* 0x000fe4000c000000 */
[----:B------:R-:W-:Y:S02]  /*44f0*/  UIMAD.WIDE.U32 UR10, UR6, UR22, URZ ;  /* 0x00000016060a72a5 */ /* 0x000fe4000f8e00ff */
[----:B------:R-:W-:Y:S02]  /*4500*/  UIMAD UR8, UR42, UR7, URZ ;  /* 0x000000072a0872a4 */ /* 0x000fe4000f8e02ff */
[----:B------:R-:W-:Y:S03]  /*4510*/  UISETP.GE.AND UP0, UPT, UR6, UR4, UPT ;  /* 0x000000040600728c */ /* 0x000fe6000bf06270 */
[----:B------:R-:W-:Y:S01]  /*4520*/  UMOV UR4, UR11 ;  /* 0x0000000b00047c82 */ /* 0x000fe20008000000 */
[----:B------:R-:W-:Y:S02]  /*4530*/  UISETP.GE.OR UP0, UPT, UR5, UR8, UP0 ;  /* 0x000000080500728c */ /* 0x000fe40008706670 */
[----:B------:R-:W-:Y:S02]  /*4540*/  USHF.R.U32.HI UR4, URZ, UR23, UR4 ;  /* 0x00000017ff047299 */ /* 0x000fe40008011604 */
[----:B------:R-:W-:Y:S02]  /*4550*/  UIMAD.WIDE.U32 UR8, UR5, UR22, URZ ;  /* 0x00000016050872a5 */ /* 0x000fe4000f8e00ff */
[----:B------:R-:W-:Y:S04]  /*4560*/  USEL UR10, UR6, UR4, !UP1 ;  /* 0x00000004060a7287 */ /* 0x000fe8000c800000 */
[----:B------:R-:W-:Y:S01]  /*4570*/  UIADD3 UR11, UPT, UPT, -UR10, URZ, URZ ;  /* 0x000000ff0a0b7290 */ /* 0x000fe2000fffe1ff */
[----:B------:R-:W-:Y:S02]  /*4580*/  @!UP0 UMOV UR4, UR9 ;  /* 0x0000000900048c82 */ /* 0x000fe40008000000 */
[----:B------:R-:W-:Y:S02]  /*4590*/  @!UP0 USHF.R.U32.HI UR4, URZ, UR23, UR4 ;  /* 0x00000017ff048299 */ /* 0x000fe40008011604 */
[----:B------:R-:W-:Y:S02]  /*45a0*/  UIMAD UR8, UR42, UR11, UR6 ;  /* 0x0000000b2a0872a4 */ /* 0x000fe4000f8e0206 */
[----:B------:R-:W-:Y:S02]  /*45b0*/  @!UP0 USEL UR4, UR5, UR4, !UP1 ;  /* 0x0000000405048287 */ /* 0x000fe4000c800000 */
[----:B------:R-:W-:Y:S02]  /*45c0*/  UISETP.NE.AND UP1, UPT, UR20, URZ, UPT ;  /* 0x000000ff1400728c */ /* 0x000fe4000bf25270 */
[----:B------:R-:W-:Y:S02]  /*45d0*/  @!UP0 UIMAD UR8, UR7, UR8, UR4 ;  /* 0x00000008070882a4 */ /* 0x000fe4000f8e0204 */
[----:B------:R-:W-:Y:S02]  /*45e0*/  @!UP0 UIADD3 UR9, UPT, UPT, UR10, -UR4, URZ ;  /* 0x800000040a098290 */ /* 0x000fe4000fffe0ff */
[----:B------:R-:W-:Y:S02]  /*45f0*/  UIADD3 UR4, UPT, UPT, -UR5, URZ, URZ ;  /* 0x000000ff05047290 */ /* 0x000fe4000fffe1ff */
[----:B------:R-:W-:Y:S02]  /*4600*/  UIADD3 UR7, UPT, UPT, -UR6, URZ, URZ ;  /* 0x000000ff06077290 */ /* 0x000fe4000fffe1ff */
[----:B------:R-:W-:Y:S02]  /*4610*/  @!UP0 UIMAD UR6, UR9, UR42, UR5 ;  /* 0x0000002a090682a4 */ /* 0x000fe4000f8e0205 */
[----:B------:R-:W-:Y:S02]  /*4620*/  UIMAD UR14, UR15, UR4, UR14 ;  /* 0x000000040f0e72a4 */ /* 0x000fe4000f8e020e */
[----:B------:R-:W-:Y:S01]  /*4630*/  UIMAD UR13, UR50, UR7, UR13 ;  /* 0x00000007320d72a4 */ /* 0x000fe2000f8e020d */
[----:B------:R-:W-:Y:S02]  /*4640*/  @!UP0 UMOV UR5, UR8 ;  /* 0x0000000800058c82 */ /* 0x000fe40008000000 */
[----:B------:R-:W-:Y:S02]  /*4650*/  UIMAD UR14, UR5, UR15, UR14 ;  /* 0x0000000f050e72a4 */ /* 0x000fe4000f8e020e */
[----:B------:R-:W-:Y:S11]  /*4660*/  UIMAD UR13, UR6, UR50, UR13 ;  /* 0x00000032060d72a4 */ /* 0x000ff6000f8e020d */
[----:B------:R-:W-:Y:S01]  /*4670*/  @!UPT UIADD3 URZ, UPT, UPT, URZ, URZ, URZ ;  /* 0x000000fffffff290 */ /* 0x000fe2000fffe0ff */
.L_x_77:
[----:B------:R-:W3:Y:S01]  /*4680*/  @!UP3 LDCU.128 UR8, c[0x0][0xb10] ;  /* 0x00016200ff08b7ac */ /* 0x000ee20008000c00 */
[----:B------:R-:W-:Y:S02]  /*4690*/  ISETP.NE.U32.AND P0, PT, RZ, UR38, PT ;  /* 0x00000026ff007c0c */ /* 0x000fe4000bf05070 */
[----:B------:R-:W-:Y:S02]  /*46a0*/  SHF.L.U32 R4, R11, 0x1f, RZ ;  /* 0x0000001f0b047819 */ /* 0x000fe400000006ff */
[----:B------:R-:W-:Y:S01]  /*46b0*/  ISETP.NE.AND.EX P0, PT, RZ, UR39, PT, P0 ;  /* 0x00000027ff007c0c */ /* 0x000fe2000bf05300 */
[----:B------:R-:W4:Y:S01]  /*46c0*/  @!UP3 LDCU UR5, c[0x0][0xb0c] ;  /* 0x00016180ff05b7ac */ /* 0x000f220008000800 */
[----:B------:R-:W-:Y:S02]  /*46d0*/  USHF.L.U32 UR35, UR30, 0x6, URZ ;  /* 0x000000061e237899 */ /* 0x000fe400080006ff */
[----:B------:R-:W-:Y:S02]  /*46e0*/  USHF.L.U32 UR34, UR31, 0x8, URZ ;  /* 0x000000081f227899 */ /* 0x000fe400080006ff */
[----:B---3--:R-:W-:Y:S07]  /*46f0*/  UIMAD.WIDE.U32 UR6, UR14, UR8, URZ ;  /* 0x000000080e0672a5 */ /* 0x008fee000f8e00ff */
[----:B------:R-:W-:Y:S01]  /*4700*/  @!UP3 UMOV UR4, UR7 ;  /* 0x000000070004bc82 */ /* 0x000fe20008000000 */
[----:B----4-:R-:W-:Y:S02]  /*4710*/  @!UP3 UISETP.NE.AND UP0, UPT, UR5, 0x1, UPT ;  /* 0x000000010500b88c */ /* 0x010fe4000bf05270 */
[----:B------:R-:W-:Y:S02]  /*4720*/  @!UP3 USHF.R.U32.HI UR4, URZ, UR9, UR4 ;  /* 0x00000009ff04b299 */ /* 0x000fe40008011604 */
[----:B------:R-:W-:Y:S02]  /*4730*/  UIMAD.WIDE.U32 UR6, UR13, UR11, URZ ;  /* 0x0000000b0d0672a5 */ /* 0x000fe4000f8e00ff */
[----:B------:R-:W-:Y:S02]  /*4740*/  @!UP3 USEL UR8, UR14, UR4, !UP0 ;  /* 0x000000040e08b287 */ /* 0x000fe4000c000000 */
[----:B------:R-:W-:Y:S03]  /*4750*/  @!UP3 UISETP.NE.AND UP0, UPT, UR10, 0x1, UPT ;  /* 0x000000010a00b88c */ /* 0x000fe6000bf05270 */
[----:B------:R-:W-:Y:S02]  /*4760*/  @!UP3 UMOV UR6, UR7 ;  /* 0x000000070006bc82 */ /* 0x000fe40008000000 */
[----:B------:R-:W3:Y:S02]  /*4770*/  @!UP3 LDCU UR4, c[0x0][0xb20] ;  /* 0x00016400ff04b7ac */ /* 0x000ee40008000800 */
[----:B---3--:R-:W-:Y:S04]  /*4780*/  @!UP3 USHF.R.U32.HI UR6, URZ, UR4, UR6 ;  /* 0x00000004ff06b299 */ /* 0x008fe80008011606 */
[----:B------:R-:W-:Y:S04]  /*4790*/  @!UP3 USEL UR6, UR13, UR6, !UP0 ;  /* 0x000000060d06b287 */ /* 0x000fe8000c000000 */
[----:B------:R-:W-:Y:S02]  /*47a0*/  @!UP3 UIADD3 UR4, UPT, UPT, -UR8, UR6, URZ ;  /* 0x000000060804b290 */ /* 0x000fe4000fffe1ff */
[----:B------:R-:W-:Y:S02]  /*47b0*/  @!UP3 UIADD3 UR6, UPT, UPT, UR8, -UR6, URZ ;  /* 0x800000060806b290 */ /* 0x000fe4000fffe0ff */
[----:B------:R-:W-:Y:S02]  /*47c0*/  @!UP3 UIMAD UR14, UR4, UR5, UR14 ;  /* 0x00000005040eb2a4 */ /* 0x000fe4000f8e020e */
[----:B------:R-:W-:Y:S01]  /*47d0*/  @!UP3 UIMAD UR13, UR6, UR10, UR13 ;  /* 0x0000000a060db2a4 */ /* 0x000fe2000f8e020d */
[----:B------:R-:W-:Y:S11]  /*47e0*/  BRA.U UP4, `(.L_x_78) ;  /* 0x0000000104107547 */ /* 0x000ff6000b800000 */
[----:B------:R-:W-:Y:S04]  /*47f0*/  MOV R2, UR41 ;  /* 0x0000002900027c02 */ /* 0x000fe80008000f00 */
[----:B------:R-:W-:Y:S04]  /*4800*/  SHF.L.U32 R2, R2, 0x1f, RZ ;  /* 0x0000001f02027819 */ /* 0x000fe800000006ff */
[----:B------:R-:W3:Y:S02]  /*4810*/  SYNCS.PHASECHK.TRANS64.TRYWAIT P1, [UR21+0x98], R2 ;  /* 0x00009802ff0075a7 */ /* 0x000ee40008021115 */
[----:B---3--:R-:W-:Y:S05]  /*4820*/  @!P1 BRA `(.L_x_79) ;  /* 0x0000005400fc9947 */ /* 0x008fea0003800000 */
.L_x_78:
[----:B------:R-:W-:Y:S05]  /*4830*/  BRA.U !UP6, `(.L_x_80) ;  /* 0x000000010e387547 */ /* 0x000fea000b800000 */
[----:B------:R-:W-:Y:S01]  /*4840*/  UPLOP3.LUT UP1, UPT, UPT, UPT, UP5, 0x80, 0x8 ;  /* 0x000000000008789c */ /* 0x000fe20003f2f050 */
[----:B--2---:R-:W-:Y:S01]  /*4850*/  HFMA2 R0, -RZ, RZ, 0, 5.9604644775390625e-08 ;  /* 0x00000001ff007431 */ /* 0x004fe200000001ff */
[----:B------:R-:W2:Y:S01]  /*4860*/  LDCU.64 UR8, c[0x0][0x358] ;  /* 0x00006b00ff0877ac */ /* 0x000ea20008000a00 */
[----:B------:R-:W-:Y:S03]  /*4870*/  IMAD.MOV.U32 R74, RZ, RZ, 0x1 ;  /* 0x00000001ff4a7424 */ /* 0x000fe600078e00ff */
[----:B------:R-:W-:Y:S05]  /*4880*/  PLOP3.LUT P1, PT, PT, PT, UP1, 0x80, 0x8 ;  /* 0x000000000008781c */ /* 0x000fea0003f2f018 */
[----:B------:R-:W3:Y:S01]  /*4890*/  @UP1 LDCU.64 UR4, c[0x0][0x888] ;  /* 0x00011100ff0417ac */ /* 0x000ee20008000a00 */
[----:B------:R-:W-:Y:S07]  /*48a0*/  @UP1 UIMAD UR6, UR36, UR38, URZ ;  /* 0x00000026240612a4 */ /* 0x000fee000f8e02ff */
[----:B------:R-:W-:Y:S01]  /*48b0*/  @!P1 PRMT R74, R0, 0x7610, R74 ;  /* 0x00007610004a9816 */ /* 0x000fe2000000004a */
[----:B---3--:R-:W-:Y:S06]  /*48c0*/  @UP1 UIMAD.WIDE UR4, UR6, 0x4, UR4 ;  /* 0x00000004060418a5 */ /* 0x008fec000f8e0204 */
[----:B-----5:R-:W-:Y:S01]  /*48d0*/  IMAD.U32 R40, RZ, RZ, UR4 ;  /* 0x00000004ff287e24 */ /* 0x020fe2000f8e00ff */
[----:B------:R-:W-:Y:S04]  /*48e0*/  MOV R41, UR5 ;  /* 0x0000000500297c02 */ /* 0x000fe80008000f00 */
[----:B------:R-:W3:Y:S01]  /*48f0*/  @!UP1 LDCU UR4, c[0x0][0x880] ;  /* 0x00011000ff0497ac */ /* 0x000ee20008000800 */
[----:B--2---:R4:W5:Y:S02]  /*4900*/  @P1 LDG.E R40, desc[UR8][R40.64] ;  /* 0x0000000828281981 */ /* 0x004964000c1e1900 */
[----:B---34-:R-:W-:Y:S07]  /*4910*/  @!P1 IMAD.U32 R40, RZ, RZ, UR4 ;  /* 0x00000004ff289e24 */ /* 0x018fee000f8e00ff */
.L_x_80:
[----:B-----5:R-:W-:Y:S01]  /*4920*/  @!P0 ISETP.EQ.AND P2, PT, R40, RZ, PT ;  /* 0x000000ff2800820c */ /* 0x020fe20003f42270 */
[----:B------:R-:W-:Y:S01]  /*4930*/  @!UPT UIADD3 URZ, UPT, UPT, URZ, URZ, URZ ;  /* 0x000000fffffff290 */ /* 0x000fe2000fffe0ff */
[----:B------:R-:W-:Y:S11]  /*4940*/  @!P0 BRA `(.L_x_81) ;  /* 0x0000000000148947 */ /* 0x000ff60003800000 */
[----:B------:R-:W-:Y:S02]  /*4950*/  LOP3.LUT P0, RZ, R74, 0xff, RZ, 0xc0, !PT ;  /* 0x000000ff4aff7812 */ /* 0x000fe4000780c0ff */
[----:B------:R-:W-:Y:S04]  /*4960*/  PLOP3.LUT P2, PT, PT, PT, UP1, 0x80, 0x8 ;  /* 0x000000000008781c */ /* 0x000fe80003f4f018 */
[----:B------:R-:W-:Y:S07]  /*4970*/  PLOP3.LUT P2, PT, P2, PT, PT, 0x8, 0x80 ;  /* 0x000000000080781c */ /* 0x000fee000174e170 */
[----:B------:R-:W-:Y:S11]  /*4980*/  @P0 ISETP.EQ.AND P2, PT, R40, RZ, PT ;  /* 0x000000ff2800020c */ /* 0x000ff60003f42270 */
[----:B------:R-:W-:Y:S02]  /*4990*/  @!UPT UIADD3 URZ, UPT, UPT, URZ, URZ, URZ ;  /* 0x000000fffffff290 */ /* 0x000fe4000fffe0ff */
.L_x_81:
[----:B------:R-:W3:Y:S01]  /*49a0*/  SYNCS.PHASECHK.TRANS64.TRYWAIT P0, [UR21+0x70], R4 ;  /* 0x00007004ff0075a7 */ /* 0x000ee20008001115 */
[----:B------:R-:W-:Y:S04]  /*49b0*/  ELECT P1, URZ, PT ;  /* 0x0000000000ff782f */ /* 0x000fe80003820000 */
[----:B------:R-:W-:Y:S01]  /*49c0*/  PLOP3.LUT P1, PT, P2, P1, PT, 0xf2, 0x2f ;  /* 0x00000000002f781c */ /* 0x000fe20001723e72 */
[----:B------:R-:W-:Y:S01]  /*49d0*/  @!UPT UIADD3 URZ, UPT, UPT, URZ, URZ, URZ ;  /* 0x000000fffffff290 */ /* 0x000fe2000fffe0ff */
[----:B---3--:R-:W-:Y:S11]  /*49e0*/  @!P0 BRA `(.L_x_82) ;  /* 0x0000005400a48947 */ /* 0x008ff60003800000 */
.L_x_165:
[----:B--2---:R-:W-:Y:S01]  /*49f0*/  @!P1 IADD3 R2, P0, PT, R12, 0x580, RZ ;  /* 0x000005800c029810 */ /* 0x004fe20007f1e0ff */
[----:B------:R-:W-:Y:S01]  /*4a00*/  VOTEU.ALL UP0, P1 ;  /* 0x0000000000ff7886 */ /* 0x000fe20000800000 */
[----:B------:R-:W-:Y:S01]  /*4a10*/  UMOV UR6, 0x0 ;  /* 0x0000000000067882 */ /* 0x000fe20000000000 */
[----:B------:R-:W-:Y:S01]  /*4a20*/  UMOV UR7, 0x10000000 ;  /* 0x1000000000077882 */ /* 0x000fe20000000000 */
[----:B------:R-:W-:Y:S01]  /*4a30*/  @!P1 R2UR UR5, R2 ;  /* 0x00000000020592ca */ /* 0x000fe200000e0000 */
[----:B------:R-:W-:Y:S01]  /*4a40*/  @!P1 IMAD.X R0, RZ, RZ, R13, P0 ;  /* 0x000000ffff009224 */ /* 0x000fe200000e060d */
[----:B------:R-:W-:Y:S01]  /*4a50*/  @!UP0 UIADD3 UR32, UPT, UPT, UR21, 0x200, URZ ;  /* 0x0000020015208890 */ /* 0x000fe2000fffe0ff */
[----:B------:R-:W-:Y:S03]  /*4a60*/  VOTEU.ALL UP0, P1 ;  /* 0x0000000000ff7886 */ /* 0x000fe60000800000 */
[----:B------:R-:W-:Y:S01]  /*4a70*/  @!P1 R2UR UR4, R0 ;  /* 0x00000000000492ca */ /* 0x000fe200000e0000 */
[----:B------:R-:W-:Y:S06]  /*4a80*/  @!P1 IMAD.MOV.U32 R0, RZ, RZ, 0x1000 ;  /* 0x00001000ff009424 */ /* 0x000fec00078e00ff */
[----:B------:R-:W-:Y:S06]  /*4a90*/  IMAD.U32 R6, RZ, RZ, UR5 ;  /* 0x00000005ff067e24 */ /* 0x000fec000f8e00ff */
[----:B------:R-:W-:Y:S01]  /*4aa0*/  IMAD.U32 R7, RZ, RZ, UR4 ;  /* 0x00000004ff077e24 */ /* 0x000fe2000f8e00ff */
[----:B------:R-:W-:Y:S04]  /*4ab0*/  @!P1 R2UR UR4, R6 ;  /* 0x00000000060492ca */ /* 0x000fe800000e0000 */
[----:B------:R-:W-:Y:S11]  /*4ac0*/  @!P1 R2UR UR5, R7 ;  /* 0x00000000070592ca */ /* 0x000ff600000e0000 */
[----:B------:R-:W-:Y:S02]  /*4ad0*/  @!UPT UIADD3 URZ, UPT, UPT, URZ, URZ, URZ ;  /* 0x000000fffffff290 */ /* 0x000fe4000fffe0ff */
[----:B------:R2:W-:Y:S01]  /*4ae0*/  @!UP0 UTMALDG.3D [UR32], [UR4], desc[UR6] ;  /* 0x00000620040085b4 */ /* 0x0005e20008011000 */
[----:B------:R3:W-:Y:S01]  /*4af0*/  @!P1 SYNCS.ARRIVE.TRANS64.RED.A0TR RZ, [UR21+0x50], R0 ;  /* 0x00005000ffff99a7 */ /* 0x0007e20008300415 */
[----:B--2---:R-:W-:Y:S09]  /*4b00*/  UPRMT UR4, UR45, 0x654, UR33 ;  /* 0x000006542d047896 */ /* 0x004ff20008000021 */
[----:B------:R-:W-:Y:S01]  /*4b10*/  SYNCS.ARRIVE.TRANS64.RED.A1T0 RZ, [UR4], RZ ;  /* 0x000000ffffff79a7 */ /* 0x000fe20008100404 */
[----:B------:R-:W2:Y:S02]  /*4b20*/  SYNCS.PHASECHK.TRANS64.TRYWAIT P0, [UR21+0x78], R4 ;  /* 0x00007804ff0075a7 */ /* 0x000ea40008001115 */
[----:B--23--:R-:W-:Y:S05]  /*4b30*/  @!P0 BRA `(.L_x_83) ;  /* 0x0000005400688947 */ /* 0x00cfea0003800000 */
.L_x_167:
[----:B------:R-:W-:Y:S01]  /*4b40*/  @!P1 IADD3 R2, P0, PT, R12, 0x580, RZ ;  /* 0x000005800c029810 */ /* 0x000fe20007f1e0ff */
[----:B------:R-:W-:Y:S01]  /*4b50*/  VOTEU.ALL UP0, P1 ;  /* 0x0000000000ff7886 */ /* 0x000fe20000800000 */
[----:B------:R-:W-:Y:S01]  /*4b60*/  UMOV UR6, 0x0 ;  /* 0x0000000000067882 */ /* 0x000fe20000000000 */
[----:B------:R-:W-:Y:S01]  /*4b70*/  UMOV UR7, 0x10000000 ;  /* 0x1000000000077882 */ /* 0x000fe20000000000 */
[----:B------:R-:W-:Y:S01]  /*4b80*/  @!P1 R2UR UR5, R2 ;  /* 0x00000000020592ca */ /* 0x000fe200000e0000 */
[----:B--2---:R-:W-:Y:S01]  /*4b90*/  @!P1 IMAD.X R0, RZ, RZ, R13, P0 ;  /* 0x000000ffff009224 */ /* 0x004fe200000e060d */
[----:B------:R-:W-:Y:S02]  /*4ba0*/  @!UP0 UIADD3 UR26, UPT, UPT, UR34, 0x40, URZ ;  /* 0x00000040221a8890 */ /* 0x000fe4000fffe0ff */
[----:B------:R-:W-:Y:S02]  /*4bb0*/  @!UP0 UIADD3 UR24, UPT, UPT, UR21, 0x1200, URZ ;  /* 0x0000120015188890 */ /* 0x000fe4000fffe0ff */
[----:B------:R-:W-:Y:S01]  /*4bc0*/  @!P1 R2UR UR4, R0 ;  /* 0x00000000000492ca */ /* 0x000fe200000e0000 */
[----:B------:R-:W-:Y:S01]  /*4bd0*/  VOTEU.ALL UP0, P1 ;  /* 0x0000000000ff7886 */ /* 0x000fe20000800000 */
[----:B------:R-:W-:Y:S01]  /*4be0*/  UMOV UR27, UR35 ;  /* 0x00000023001b7c82 */ /* 0x000fe20008000000 */
[----:B------:R-:W-:Y:S01]  /*4bf0*/  UMOV UR28, UR36 ;  /* 0x00000024001c7c82 */ /* 0x000fe20008000000 */
[----:B------:R-:W-:Y:S03]  /*4c00*/  @!P1 IMAD.MOV.U32 R0, RZ, RZ, 0x1000 ;  /* 0x00001000ff009424 */ /* 0x000fe600078e00ff */
        /* <DEDUP_REMOVED lines=11> */
.L_x_169:
[----:B------:R-:W-:Y:S01]  /*4cc0*/  @!P1 IADD3 R2, P0, PT, R12, 0x580, RZ ;  /* 0x000005800c029810 */ /* 0x000fe20007f1e0ff */
[----:B------:R-:W-:Y:S01]  /*4cd0*/  VOTEU.ALL UP0, P1 ;  /* 0x0000000000ff7886 */ /* 0x000fe20000800000 */
[----:B------:R-:W-:Y:S01]  /*4ce0*/  UMOV UR6, 0x0 ;  /* 0x0000000000067882 */ /* 0x000fe20000000000 */
[----:B------:R-:W-:Y:S01]  /*4cf0*/  UMOV UR7, 0x10000000 ;  /* 0x1000000000077882 */ /* 0x000fe20000000000 */
[----:B------:R-:W-:Y:S01]  /*4d00*/  @!P1 R2UR UR5, R2 ;  /* 0x00000000020592ca */ /* 0x000fe200000e0000 */
[----:B--2---:R-:W-:Y:S01]  /*4d10*/  @!P1 IMAD.X R0, RZ, RZ, R13, P0 ;  /* 0x000000ffff009224 */ /* 0x004fe200000e060d */
[----:B------:R-:W-:Y:S01]  /*4d20*/  @!UP0 UIADD3 UR18, UPT, UPT, UR34, 0x80, URZ ;  /* 0x0000008022128890 */ /* 0x000fe2000fffe0ff */
[----:B------:R-:W-:Y:S01]  /*4d30*/  VIADD R10, R10, 0x1 ;  /* 0x000000010a0a7836 */ /* 0x000fe20000000000 */
        /* <DEDUP_REMOVED lines=17> */
.L_x_171:
[----:B------:R-:W-:Y:S01]  /*4e50*/  @!P1 IADD3 R2, P0, PT, R12, 0x580, RZ ;  /* 0x000005800c029810 */ /* 0x000fe20007f1e0ff */
[----:B------:R-:W-:Y:S01]  /*4e60*/  VOTEU.ALL UP0, P1 ;  /* 0x0000000000ff7886 */ /* 0x000fe20000800000 */
[----:B------:R-:W-:Y:S01]  /*4e70*/  UMOV UR6, 0x0 ;  /* 0x0000000000067882 */ /* 0x000fe20000000000 */
[----:B------:R-:W-:Y:S01]  /*4e80*/  UMOV UR7, 0x10000000 ;  /* 0x1000000000077882 */ /* 0x000fe20000000000 */
[----:B------:R-:W-:Y:S01]  /*4e90*/  @!P1 R2UR UR5, R2 ;  /* 0x00000000020592ca */ /* 0x000fe200000e0000 */
[----:B--2---:R-:W-:Y:S01]  /*4ea0*/  @!P1 IMAD.X R0, RZ, RZ, R13, P0 ;  /* 0x000000ffff009224 */ /* 0x004fe200000e060d */
[----:B------:R-:W-:Y:S01]  /*4eb0*/  @!UP0 UIADD3 UR10, UPT, UPT, UR34, 0xc0, URZ ;  /* 0x000000c0220a8890 */ /* 0x000fe2000fffe0ff */
[----:B------:R-:W-:Y:S01]  /*4ec0*/  R2UR UR18, R76 ;  /* 0x000000004c1272ca */ /* 0x000fe200000e0000 */
[----:B------:R-:W-:Y:S01]  /*4ed0*/  @!UP0 UIADD3 UR8, UPT, UPT, UR21, 0x3200, URZ ;  /* 0x0000320015088890 */ /* 0x000fe2000fffe0ff */
[----:B------:R-:W-:Y:S01]  /*4ee0*/  R2UR UR16, R77 ;  /* 0x000000004d1072ca */ /* 0x000fe200000e0000 */
[----:B------:R-:W-:Y:S01]  /*4ef0*/  @!UP0 UIADD3 UR9, UPT, UPT, UR21, 0x68, URZ ;  /* 0x0000006815098890 */ /* 0x000fe2000fffe0ff */
[----:B------:R-:W-:Y:S01]  /*4f00*/  @!P1 R2UR UR4, R0 ;  /* 0x00000000000492ca */ /* 0x000fe200000e0000 */
[----:B------:R-:W-:Y:S01]  /*4f10*/  VOTEU.ALL UP0, P1 ;  /* 0x0000000000ff7886 */ /* 0x000fe20000800000 */
[----:B------:R-:W-:Y:S01]  /*4f20*/  UMOV UR11, UR35 ;  /* 0x00000023000b7c82 */ /* 0x000fe20008000000 */
[----:B------:R-:W-:Y:S01]  /*4f30*/  UMOV UR12, UR36 ;  /* 0x00000024000c7c82 */ /* 0x000fe20008000000 */
[C---:B------:R-:W-:Y:S01]  /*4f40*/  ISETP.NE.AND P0, PT, R10.reuse, 0x2, PT ;  /* 0x000000020a00780c */ /* 0x040fe20003f05270 */
[----:B------:R-:W-:Y:S01]  /*4f50*/  UMOV UR36, UR29 ;  /* 0x0000001d00247c82 */ /* 0x000fe20008000000 */
[----:B------:R-:W-:Y:S01]  /*4f60*/  IMAD.U32 R4, RZ, RZ, UR5 ;  /* 0x00000005ff047e24 */ /* 0x000fe2000f8e00ff */
[----:B------:R-:W-:Y:S01]  /*4f70*/  LOP3.LUT R11, R11, 0x1, RZ, 0x3c, !PT ;  /* 0x000000010b0b7812 */ /* 0x000fe200078e3cff */
[----:B------:R-:W-:Y:S01]  /*4f80*/  UPLOP3.LUT UP4, UPT, UPT, UPT, UPT, 0x80, 0x8 ;  /* 0x000000000008789c */ /* 0x000fe20003f8f070 */
[----:B------:R-:W-:Y:S01]  /*4f90*/  SEL R0, RZ, 0x1, P0 ;  /* 0x00000001ff007807 */ /* 0x000fe20000000000 */
[----:B------:R-:W-:Y:S01]  /*4fa0*/  UIADD3 UR31, UPT, UPT, UR13, UR18, URZ ;  /* 0x000000120d1f7290 */ /* 0x000fe2000fffe0ff */
[----:B------:R-:W-:Y:S01]  /*4fb0*/  SEL R10, R10, RZ, P0 ;  /* 0x000000ff0a0a7207 */ /* 0x000fe20000000000 */
[----:B------:R-:W-:Y:S01]  /*4fc0*/  UIADD3 UR30, UPT, UPT, UR14, UR16, URZ ;  /* 0x000000100e1e7290 */ /* 0x000fe2000fffe0ff */
[----:B------:R-:W-:Y:S01]  /*4fd0*/  IMAD.U32 R5, RZ, RZ, UR4 ;  /* 0x00000004ff057e24 */ /* 0x000fe2000f8e00ff */
[----:B------:R-:W-:Y:S02]  /*4fe0*/  @!P1 R2UR UR4, R4 ;  /* 0x00000000040492ca */ /* 0x000fe400000e0000 */
[----:B------:R-:W-:Y:S02]  /*4ff0*/  LOP3.LUT R9, R9, R0, RZ, 0x3c, !PT ;  /* 0x0000000009097212 */ /* 0x000fe400078e3cff */
[----:B------:R-:W-:Y:S11]  /*5000*/  @!P1 R2UR UR5, R5 ;  /* 0x00000000050592ca */ /* 0x000ff600000e0000 */
[----:B------:R-:W-:Y:S02]  /*5010*/  @!UPT UIADD3 URZ, UPT, UPT, URZ, URZ, URZ ;  /* 0x000000fffffff290 */ /* 0x000fe4000fffe0ff */
[----:B------:R2:W-:Y:S01]  /*5020*/  @!UP0 UTMALDG.3D [UR8], [UR4], desc[UR6] ;  /* 0x00000608040085b4 */ /* 0x0005e20008011000 */
[----:B------:R2:W-:Y:S01]  /*5030*/  @!P1 SYNCS.ARRIVE.TRANS64.RED.A0TR RZ, [UR21+0x68], R3 ;  /* 0x00006803ffff99a7 */ /* 0x0005e20008300415 */
[----:B------:R-:W-:Y:S01]  /*5040*/  SYNCS.ARRIVE.TRANS64.RED.A1T0 RZ, [UR43], RZ ;  /* 0x000000ffffff79a7 */ /* 0x000fe2000810042b */
[----:B------:R-:W-:Y:S05]  /*5050*/  BRA.U UP2, `(.L_x_86) ;  /* 0xfffffff1024c7547 */ /* 0x000fea000b83ffff */
[----:B------:R-:W-:-:S04]  /*5060*/  SHF.L.U32 R2, R11, 0x1f, RZ ;  /* 0x0000001f0b027819 */ /* 0x000fc800000006ff */
[----:B------:R-:W3:Y:S02]  /*5070*/  SYNCS.PHASECHK.TRANS64.TRYWAIT P0, [UR21+0x70], R2 ;  /* 0x00007002ff0075a7 */ /* 0x000ee40008001115 */
[----:B---3--:R-:W-:Y:S05]  /*5080*/  @!P0 BRA `(.L_x_87) ;  /* 0x00000050005c8947 */ /* 0x008fea0003800000 */
.L_x_173:
[----:B------:R-:W4:Y:S02]  /*5090*/  SYNCS.PHASECHK.TRANS64.TRYWAIT P0, [UR21+0x78], R2 ;  /* 0x00007802ff0075a7 */ /* 0x000f240008001115 */
[----:B----4-:R-:W-:Y:S05]  /*50a0*/  @!P0 BRA `(.L_x_88) ;  /* 0x00000050006c8947 */ /* 0x010fea0003800000 */
.L_x_175:
[----:B------:R-:W4:Y:S02]  /*50b0*/  SYNCS.PHASECHK.TRANS64.TRYWAIT P0, [UR21+0x80], R2 ;  /* 0x00008002ff0075a7 */ /* 0x000f240008001115 */
[----:B----4-:R-:W-:Y:S05]  /*50c0*/  @!P0 BRA `(.L_x_89) ;  /* 0x00000050007c8947 */ /* 0x010fea0003800000 */
.L_x_177:
[----:B---3--:R-:W-:-:S07]  /*50d0*/  MOV R0, UR21 ;  /* 0x0000001500007c02 */ /* 0x008fce0008000f00 */
.L_x_90:
[----:B---3--:R-:W-:-:S04]  /*50e0*/  SHF.L.U32 R2, R11, 0x1f, RZ ;  /* 0x0000001f0b027819 */ /* 0x008fc800000006ff */
[----:B------:R3:W4:Y:S03]  /*50f0*/  SYNCS.PHASECHK.TRANS64.TRYWAIT P0, [R0+URZ+0x88], R2 ;  /* 0x00008802000075a7 */ /* 0x00072600080011ff */
[----:B----4-:R-:W-:Y:S05]  /*5100*/  @!P0 NANOSLEEP.SYNCS 0x989680 ;  /* 0x009896800000895d */ /* 0x010fea0003900000 */
[----:B------:R-:W4:Y:S02]  /*5110*/  @!P0 SYNCS.PHASECHK.TRANS64 P0, [R0+URZ+0x88], R2 ;  /* 0x00008802000085a7 */ /* 0x000f2400080010ff */
[----:B-12-4-:R-:W-:Y:S05]  /*5120*/  @P0 EXIT ;  /* 0x000000000000094d */ /* 0x016fea0003800000 */
[----:B------:R-:W-:Y:S05]  /*5130*/  BRA `(.L_x_90) ;  /* 0xfffffffc00e87947 */ /* 0x000fea000383ffff */
.L_x_75:
[----:B------:R-:W-:-:S06]  /*5140*/  UISETP.GE.AND UP0, UPT, UR18, 0x4, UPT ;  /* 0x000000041200788c */ /* 0x000fcc000bf06270 */
[----:B------:R-:W-:-:S13]  /*5150*/  PLOP3.LUT P0, PT, PT, PT, UP0, 0x80, 0x8 ;  /* 0x000000000008781c */ /* 0x000fda0003f0f008 */
[----:B-1----:R-:W-:Y:S05]  /*5160*/  @!P0 EXIT ;  /* 0x000000000000894d */ /* 0x002fea0003800000 */
[----:B------:R-:W-:Y:S01]  /*5170*/  BAR.SYNC.DEFER_BLOCKING 0x6, 0xa0 ;  /* 0x0182800000007b1d */ /* 0x000fe20000010000 */
[C---:B------:R-:W-:Y:S01]  /*5180*/  IMAD.SHL.U32 R7, R85.reuse, 0x40, RZ ;  /* 0x0000004055077824 */ /* 0x040fe200078e00ff */
[C---:B------:R-:W-:Y:S01]  /*5190*/  LOP3.LUT R87, R85.reuse, 0x60, RZ, 0xc0, !PT ;  /* 0x0000006055577812 */ /* 0x040fe200078ec0ff */
[C---:B------:R-:W-:Y:S02]  /*51a0*/  IMAD.SHL.U32 R4, R85.reuse, 0x20, RZ ;  /* 0x0000002055047824 */ /* 0x040fe400078e00ff */
[----:B------:R-:W-:Y:S02]  /*51b0*/  HFMA2 R36, -RZ, RZ, 0, 0 ;  /* 0x00000000ff247431 */ /* 0x000fe400000001ff */
[----:B------:R-:W-:Y:S01]  /*51c0*/  IMAD.SHL.U32 R5, R85, 0x8, RZ ;  /* 0x0000000855057824 */ /* 0x000fe200078e00ff */
[----:B------:R-:W-:Y:S01]  /*51d0*/  UMOV UR44, 0x400 ;  /* 0x00000400002c7882 */ /* 0x000fe20000000000 */
[----:B------:R-:W1:Y:S01]  /*51e0*/  LDC.64 R72, c[0x0][0x8b0] ;  /* 0x00022c00ff487b82 */ /* 0x000e620000000a00 */
[----:B------:R-:W-:Y:S01]  /*51f0*/  ULEA UR44, UR45, UR44, 0x18 ;  /* 0x0000002c2d2c7291 */ /* 0x000fe2000f8ec0ff */
[----:B------:R-:W-:Y:S01]  /*5200*/  LOP3.LUT R6, R7, 0x180, RZ, 0xc0, !PT ;  /* 0x0000018007067812 */ /* 0x000fe200078ec0ff */
[C---:B------:R-:W-:Y:S01]  /*5210*/  IMAD.U32 R37, R85.reuse, 0x10000, RZ ;  /* 0x0001000055257824 */ /* 0x040fe200078e00ff */
[----:B------:R-:W-:Y:S01]  /*5220*/  LOP3.LUT R4, R4, 0xc00, RZ, 0xc0, !PT ;  /* 0x00000c0004047812 */ /* 0x000fe200078ec0ff */
[----:B------:R-:W-:Y:S01]  /*5230*/  UIADD3 UR4, UPT, UPT, UR44, 0x4200, URZ ;  /* 0x000042002c047890 */ /* 0x000fe2000fffe0ff */
[----:B------:R-:W-:Y:S01]  /*5240*/  LOP3.LUT R5, R6, 0x30, R5, 0xf8, !PT ;  /* 0x0000003006057812 */ /* 0x000fe200078ef805 */
[----:B------:R-:W-:Y:S01]  /*5250*/  IMAD.SHL.U32 R6, R85, 0x2, RZ ;  /* 0x0000000255067824 */ /* 0x000fe200078e00ff */
[----:B------:R-:W2:Y:S01]  /*5260*/  LDC.64 R70, c[0x0][0x8a8] ;  /* 0x00022a00ff467b82 */ /* 0x000ea20000000a00 */
[----:B------:R-:W-:Y:S01]  /*5270*/  LOP3.LUT R4, R4, 0x40, R7, 0xf8, !PT ;  /* 0x0000004004047812 */ /* 0x000fe200078ef807 */
[----:B------:R-:W-:Y:S01]  /*5280*/  UIADD3 UR5, UPT, UPT, UR44, 0x200, URZ ;  /* 0x000002002c057890 */ /* 0x000fe2000fffe0ff */
[----:B------:R-:W-:Y:S01]  /*5290*/  LOP3.LUT R37, R37, 0x600000, RZ, 0xc0, !PT ;  /* 0x0060000025257812 */ /* 0x000fe200078ec0ff */
[----:B------:R-:W-:Y:S01]  /*52a0*/  IMAD.MOV.U32 R84, RZ, RZ, RZ ;  /* 0x000000ffff547224 */ /* 0x000fe200078e00ff */
[----:B------:R-:W-:Y:S01]  /*52b0*/  LOP3.LUT R85, R85, 0x2, RZ, 0xc0, !PT ;  /* 0x0000000255557812 */ /* 0x000fe200078ec0ff */
[----:B------:R-:W-:Y:S01]  /*52c0*/  IMAD.MOV.U32 R79, RZ, RZ, RZ ;  /* 0x000000ffff4f7224 */ /* 0x000fe200078e00ff */
[----:B------:R-:W-:-:S02]  /*52d0*/  LOP3.LUT R5, R5, 0x20, R6, 0x78, !PT ;  /* 0x0000002005057812 */ /* 0x000fc400078e7806 */
[----:B------:R-:W-:Y:S01]  /*52e0*/  CS2R R82, SRZ ;  /* 0x0000000000527805 */ /* 0x000fe2000001ff00 */
[----:B------:R-:W3:Y:S01]  /*52f0*/  LDS R0, [UR44+0x150] ;  /* 0x0001502cff007984 */ /* 0x000ee20008000800 */
[----:B------:R-:W-:Y:S01]  /*5300*/  LOP3.LUT R4, R4, 0x200, R7, 0xf8, !PT ;  /* 0x0000020004047812 */ /* 0x000fe200078ef807 */
[----:B------:R-:W-:Y:S01]  /*5310*/  IMAD.U32 R88, RZ, RZ, UR5 ;  /* 0x00000005ff587e24 */ /* 0x000fe2000f8e00ff */
[----:B------:R-:W-:Y:S01]  /*5320*/  MOV R81, RZ ;  /* 0x000000ff00517202 */ /* 0x000fe20000000f00 */
[----:B------:R-:W-:Y:S01]  /*5330*/  IMAD.MOV R80, RZ, RZ, -R85 ;  /* 0x000000ffff507224 */ /* 0x000fe200078e0a55 */
[----:B------:R-:W-:Y:S01]  /*5340*/  LOP3.LUT R69, R4, R5, RZ, 0xfc, !PT ;  /* 0x0000000504457212 */ /* 0x000fe200078efcff */
[----:B------:R-:W-:Y:S01]  /*5350*/  IMAD.U32 R86, RZ, RZ, UR4 ;  /* 0x00000004ff567e24 */ /* 0x000fe2000f8e00ff */
[----:B------:R-:W4:Y:S01]  /*5360*/  LDCU UR58, c[0x0][0x370] ;  /* 0x00006e00ff3a77ac */ /* 0x000f220008000800 */
[----:B------:R-:W1:Y:S01]  /*5370*/  LDCU.64 UR62, c[0x0][0x348] ;  /* 0x00006900ff3e77ac */ /* 0x000e620008000a00 */
[----:B------:R-:W1:Y:S01]  /*5380*/  LDCU UR43, c[0x0][0xb0c] ;  /* 0x00016180ff2b77ac */ /* 0x000e620008000800 */
[----:B------:R-:W1:Y:S01]  /*5390*/  LDCU UR39, c[0x0][0xb30] ;  /* 0x00016600ff2777ac */ /* 0x000e620008000800 */
[----:B------:R-:W1:Y:S01]  /*53a0*/  LDCU.64 UR56, c[0x0][0x888] ;  /* 0x00011100ff3877ac */ /* 0x000e620008000a00 */
[----:B------:R-:W1:Y:S01]  /*53b0*/  LDCU.64 UR40, c[0x0][0xb28] ;  /* 0x00016500ff2877ac */ /* 0x000e620008000a00 */
[----:B------:R-:W1:Y:S01]  /*53c0*/  LDCU.64 UR60, c[0x0][0x890] ;  /* 0x00011200ff3c77ac */ /* 0x000e620008000a00 */
[----:B------:R-:W1:Y:S01]  /*53d0*/  LDCU.128 UR52, c[0x0][0xb10] ;  /* 0x00016200ff3477ac */ /* 0x000e620008000c00 */
[----:B------:R-:W1:Y:S02]  /*53e0*/  LDCU UR47, c[0x0][0x374] ;  /* 0x00006e80ff2f77ac */ /* 0x000e640008000800 */
[----:B-1234-:R-:W-:-:S07]  /*53f0*/  IMAD.IADD R37, R0, 0x1, R37 ;  /* 0x0000000100257824 */ /* 0x01efce00078e0225 */
.L_x_132:
[----:B------:R-:W-:Y:S02]  /*5400*/  LEA R3, R79, UR44, 0x3 ;  /* 0x0000002c4f037c11 */ /* 0x000fe4000f8e18ff */
[----:B------:R-:W-:Y:S02]  /*5410*/  SHF.L.U32 R0, R83, 0x1f, RZ ;  /* 0x0000001f53007819 */ /* 0x000fe400000006ff */
[----:B-1----:R-:W-:Y:S02]  /*5420*/  LEA R4, R79, UR44, 0x4 ;  /* 0x0000002c4f047c11 */ /* 0x002fe4000f8e20ff */
[----:B------:R-:W1:Y:S02]  /*5430*/  SYNCS.PHASECHK.TRANS64.TRYWAIT P0, [R3+URZ+0xa0], R0 ;  /* 0x0000a000030075a7 */ /* 0x000e6400080011ff */
[----:B-1----:R-:W-:Y:S05]  /*5440*/  @!P0 BRA `(.L_x_91) ;  /* 0x0000004c00b48947 */ /* 0x002fea0003800000 */
.L_x_178:
        /* <DEDUP_REMOVED lines=8> */
[----:B--2---:R-:W-:Y:S11]  /*54d0*/  LOP3.LUT P0, RZ, R6, 0x1, RZ, 0xc0, !PT ;  /* 0x0000000106ff7812 */ /* 0x004ff6000780c0ff */
[----:B------:R-:W-:Y:S02]  /*54e0*/  @!UPT UIADD3 URZ, UPT, UPT, URZ, URZ, URZ ;  /* 0x000000fffffff290 */ /* 0x000fe4000fffe0ff */
[----:B---3--:R-:W-:Y:S01]  /*54f0*/  VOTEU.ANY UP1, P0 ;  /* 0x0000000000ff7886 */ /* 0x008fe20000020100 */
[----:B------:R-:W-:Y:S01]  /*5500*/  PLOP3.LUT P0, PT, PT, PT, UP1, 0x80, 0x8 ;  /* 0x000000000008781c */ /* 0x000fe20003f0f018 */
[----:B------:R-:W-:Y:S11]  /*5510*/  UP2UR UR46, UPR, URZ, 0x2 ;  /* 0x00000002ff2e7883 */ /* 0x000ff60008000000 */
[----:B------:R-:W-:Y:S01]  /*5520*/  @!UPT UIADD3 URZ, UPT, UPT, URZ, URZ, URZ ;  /* 0x000000fffffff290 */ /* 0x000fe2000fffe0ff */
[----:B-1----:R-:W-:Y:S02]  /*5530*/  @P0 SHF.R.U32.HI R0, RZ, 0x10, R5 ;  /* 0x00000010ff000819 */ /* 0x002fe40000011605 */
        /* <DEDUP_REMOVED lines=12> */
[----:B------:R-:W2:Y:S01]  /*5600*/  LDCU UR12, c[0x0][0xb20] ;  /* 0x00016400ff0c77ac */ /* 0x000ea20008000800 */
[----:B------:R-:W-:Y:S02]  /*5610*/  UIMAD.WIDE.U32 UR4, UR47, UR55, URZ ;  /* 0x000000372f0472a5 */ /* 0x000fe4000f8e00ff */
[----:B------:R-:W-:Y:S02]  /*5620*/  UIMAD.WIDE.U32 UR6, UR58, UR52, URZ ;  /* 0x000000343a0672a5 */ /* 0x000fe4000f8e00ff */
[----:B------:R-:W-:Y:S02]  /*5630*/  UISETP.NE.AND UP0, UPT, UR54, 0x1, UPT ;  /* 0x000000013600788c */ /* 0x000fe4000bf05270 */
[----:B------:R-:W-:Y:S02]  /*5640*/  UIMAD.WIDE.U32 UR8, UR37, UR55, URZ ;  /* 0x00000037250872a5 */ /* 0x000fe4000f8e00ff */
[----:B------:R-:W-:Y:S02]  /*5650*/  UIMAD.WIDE.U32 UR10, UR38, UR52, URZ ;  /* 0x00000034260a72a5 */ /* 0x000fe4000f8e00ff */
[----:B------:R-:W-:Y:S02]  /*5660*/  UISETP.NE.AND UP1, UPT, UR43, 0x1, UPT ;  /* 0x000000012b00788c */ /* 0x000fe4000bf25270 */
[----:B------:R-:W-:Y:S01]  /*5670*/  UISETP.NE.AND UP2, UPT, UR42, 0x1, UPT ;  /* 0x000000012a00788c */ /* 0x000fe2000bf45270 */
[----:B------:R-:W-:Y:S02]  /*5680*/  UMOV UR4, UR5 ;  /* 0x0000000500047c82 */ /* 0x000fe40008000000 */
[----:B--2---:R-:W-:Y:S03]  /*5690*/  USHF.R.U32.HI UR5, URZ, UR12, UR4 ;  /* 0x0000000cff057299 */ /* 0x004fe60008011604 */
[----:B------:R-:W-:Y:S02]  /*56a0*/  UMOV UR4, UR7 ;  /* 0x0000000700047c82 */ /* 0x000fe40008000000 */
[----:B------:R-:W-:Y:S02]  /*56b0*/  USHF.R.U32.HI UR7, URZ, UR53, UR4 ;  /* 0x00000035ff077299 */ /* 0x000fe40008011604 */
[----:B------:R-:W-:Y:S02]  /*56c0*/  USEL UR4, UR47, UR5, !UP0 ;  /* 0x000000052f047287 */ /* 0x000fe4000c000000 */
[----:B------:R-:W-:Y:S01]  /*56d0*/  USEL UR7, UR58, UR7, !UP1 ;  /* 0x000000073a077287 */ /* 0x000fe2000c800000 */
[----:B------:R-:W-:Y:S01]  /*56e0*/  UMOV UR5, UR9 ;  /* 0x0000000900057c82 */ /* 0x000fe20008000000 */
[----:B------:R-:W-:Y:S02]  /*56f0*/  UIMAD.WIDE.U32 UR8, UR4, UR40, URZ ;  /* 0x00000028040872a5 */ /* 0x000fe4000f8e00ff */
[----:B------:R-:W-:Y:S03]  /*5700*/  USHF.R.U32.HI UR6, URZ, UR12, UR5 ;  /* 0x0000000cff067299 */ /* 0x000fe60008011605 */
[----:B------:R-:W-:Y:S01]  /*5710*/  UMOV UR5, UR11 ;  /* 0x0000000b00057c82 */ /* 0x000fe20008000000 */
[----:B------:R-:W-:Y:S02]  /*5720*/  UIMAD.WIDE.U32 UR10, UR7, UR40, URZ ;  /* 0x00000028070a72a5 */ /* 0x000fe4000f8e00ff */
[----:B------:R-:W-:Y:S02]  /*5730*/  USHF.R.U32.HI UR12, URZ, UR53, UR5 ;  /* 0x00000035ff0c7299 */ /* 0x000fe40008011605 */
[----:B------:R-:W-:Y:S01]  /*5740*/  USEL UR6, UR37, UR6, !UP0 ;  /* 0x0000000625067287 */ /* 0x000fe2000c000000 */
[----:B------:R-:W-:Y:S02]  /*5750*/  UMOV UR5, UR9 ;  /* 0x0000000900057c82 */ /* 0x000fe40008000000 */
[----:B------:R-:W-:Y:S01]  /*5760*/  UMOV UR10, UR11 ;  /* 0x0000000b000a7c82 */ /* 0x000fe20008000000 */
[----:B------:R-:W-:Y:S02]  /*5770*/  @UP2 USHF.R.U32.HI UR4, URZ, UR41, UR5 ;  /* 0x00000029ff042299 */ /* 0x000fe40008011605 */
[----:B------:R-:W-:Y:S02]  /*5780*/  @UP2 USHF.R.U32.HI UR7, URZ, UR41, UR10 ;  /* 0x00000029ff072299 */ /* 0x000fe4000801160a */
[----:B------:R-:W-:Y:S02]  /*5790*/  UIMAD UR4, UR42, UR4, URZ ;  /* 0x000000042a0472a4 */ /* 0x000fe4000f8e02ff */
[----:B------:R-:W-:Y:S02]  /*57a0*/  UIMAD.WIDE.U32 UR10, UR6, UR40, URZ ;  /* 0x00000028060a72a5 */ /* 0x000fe4000f8e00ff */
[----:B------:R-:W-:Y:S02]  /*57b0*/  USEL UR5, UR38, UR12, !UP1 ;  /* 0x0000000c26057287 */ /* 0x000fe4000c800000 */
[----:B------:R-:W-:Y:S02]  /*57c0*/  UIMAD UR8, UR42, UR7, URZ ;  /* 0x000000072a0872a4 */ /* 0x000fe4000f8e02ff */
[----:B------:R-:W-:Y:S03]  /*57d0*/  UISETP.GE.AND UP0, UPT, UR6, UR4, UPT ;  /* 0x000000040600728c */ /* 0x000fe6000bf06270 */
[----:B------:R-:W-:Y:S01]  /*57e0*/  UMOV UR4, UR11 ;  /* 0x0000000b00047c82 */ /* 0x000fe20008000000 */
[----:B------:R-:W-:Y:S02]  /*57f0*/  UISETP.GE.OR UP0, UPT, UR5, UR8, UP0 ;  /* 0x000000080500728c */ /* 0x000fe40008706670 */
[----:B------:R-:W-:Y:S02]  /*5800*/  USHF.R.U32.HI UR4, URZ, UR41, UR4 ;  /* 0x00000029ff047299 */ /* 0x000fe40008011604 */
[----:B------:R-:W-:Y:S02]  /*5810*/  UIMAD.WIDE.U32 UR8, UR5, UR40, URZ ;  /* 0x00000028050872a5 */ /* 0x000fe4000f8e00ff */
[----:B------:R-:W-:Y:S02]  /*5820*/  USEL UR11, UR6, UR4, !UP2 ;  /* 0x00000004060b7287 */ /* 0x000fe4000d000000 */
[----:B------:R-:W-:Y:S02]  /*5830*/  UIADD3 UR8, UPT, UPT, -UR5, URZ, URZ ;  /* 0x000000ff05087290 */ /* 0x000fe4000fffe1ff */
[----:B------:R-:W-:Y:S01]  /*5840*/  UIADD3 UR10, UPT, UPT, -UR11, URZ, URZ ;  /* 0x000000ff0b0a7290 */ /* 0x000fe2000fffe1ff */
[----:B------:R-:W-:Y:S01]  /*5850*/  @!UP0 UMOV UR4, UR9 ;  /* 0x0000000900048c82 */ /* 0x000fe20008000000 */
[----:B------:R-:W-:Y:S02]  /*5860*/  UIADD3 UR9, UPT, UPT, -UR6, URZ, URZ ;  /* 0x000000ff06097290 */ /* 0x000fe4000fffe1ff */
[----:B------:R-:W-:Y:S02]  /*5870*/  @!UP0 USHF.R.U32.HI UR4, URZ, UR41, UR4 ;  /* 0x00000029ff048299 */ /* 0x000fe40008011604 */
[----:B------:R-:W-:Y:S02]  /*5880*/  UIMAD UR10, UR42, UR10, UR6 ;  /* 0x0000000a2a0a72a4 */ /* 0x000fe4000f8e0206 */
[----:B------:R-:W-:Y:S04]  /*5890*/  @!UP0 USEL UR4, UR5, UR4, !UP2 ;  /* 0x0000000405048287 */ /* 0x000fe8000d000000 */
[----:B------:R-:W-:Y:S02]  /*58a0*/  @!UP0 UIMAD UR10, UR7, UR10, UR4 ;  /* 0x0000000a070a82a4 */ /* 0x000fe4000f8e0204 */
[----:B------:R-:W-:Y:S02]  /*58b0*/  @!UP0 UIADD3 UR11, UPT, UPT, UR11, -UR4, URZ ;  /* 0x800000040b0b8290 */ /* 0x000fe4000fffe0ff */
[----:B------:R-:W-:Y:S02]  /*58c0*/  UIMAD UR7, UR43, UR8, UR38 ;  /* 0x000000082b0772a4 */ /* 0x000fe4000f8e0226 */
[----:B------:R-:W-:Y:S02]  /*58d0*/  @!UP0 UIMAD UR6, UR11, UR42, UR5 ;  /* 0x0000002a0b0682a4 */ /* 0x000fe4000f8e0205 */
[----:B------:R-:W-:Y:S01]  /*58e0*/  UIMAD UR4, UR54, UR9, UR37 ;  /* 0x00000009360472a4 */ /* 0x000fe2000f8e0225 */
[----:B------:R-:W-:Y:S02]  /*58f0*/  @!UP0 UMOV UR5, UR10 ;  /* 0x0000000a00058c82 */ /* 0x000fe40008000000 */
[----:B------:R-:W-:Y:S02]  /*5900*/  UIMAD UR38, UR5, UR43, UR7 ;  /* 0x0000002b052672a4 */ /* 0x000fe4000f8e0207 */
[----:B------:R-:W-:Y:S11]  /*5910*/  UIMAD UR37, UR6, UR54, UR4 ;  /* 0x00000036062572a4 */ /* 0x000ff6000f8e0204 */
[----:B------:R-:W-:Y:S01]  /*5920*/  @!UPT UIADD3 URZ, UPT, UPT, URZ, URZ, URZ ;  /* 0x000000fffffff290 */ /* 0x000fe2000fffe0ff */
.L_x_92:
[----:B------:R-:W-:Y:S01]  /*5930*/  UISETP.NE.AND UP0, UPT, UR39, 0x1, UPT ;  /* 0x000000012700788c */ /* 0x000fe2000bf05270 */
[----:B------:R-:W-:Y:S01]  /*5940*/  R2UR UR11, R88 ;  /* 0x00000000580b72ca */ /* 0x000fe200000e0000 */
[----:B------:R-:W-:Y:S01]  /*5950*/  USHF.L.U32 UR50, UR30, 0x6, URZ ;  /* 0x000000061e327899 */ /* 0x000fe200080006ff */
[----:B------:R-:W-:Y:S01]  /*5960*/  IADD3 R79, PT, PT, R79, 0x1, RZ ;  /* 0x000000014f4f7810 */ /* 0x000fe20007ffe0ff */
[----:B------:R-:W-:Y:S07]  /*5970*/  USHF.L.U32 UR49, UR31, 0x8, URZ ;  /* 0x000000081f317899 */ /* 0x000fee00080006ff */
[----:B------:R-:W2:Y:S01]  /*5980*/  @!UP0 LDCU.128 UR12, c[0x0][0xb10] ;  /* 0x00016200ff0c87ac */ /* 0x000ea20008000c00 */
[----:B------:R-:W3:Y:S01]  /*5990*/  @!UP0 LDCU UR5, c[0x0][0xb0c] ;  /* 0x00016180ff0587ac */ /* 0x000ee20008000800 */
[----:B------:R-:W4:Y:S01]  /*59a0*/  @!UP0 LDCU UR10, c[0x0][0xb20] ;  /* 0x00016400ff0a87ac */ /* 0x000f220008000800 */
[----:B--2---:R-:W-:Y:S02]  /*59b0*/  UIMAD.WIDE.U32 UR8, UR38, UR12, URZ ;  /* 0x0000000c260872a5 */ /* 0x004fe4000f8e00ff */
[----:B------:R-:W-:Y:S02]  /*59c0*/  UIMAD.WIDE.U32 UR6, UR37, UR15, URZ ;  /* 0x0000000f250672a5 */ /* 0x000fe4000f8e00ff */
[----:B------:R-:W-:Y:S03]  /*59d0*/  @!UP0 UISETP.NE.AND UP1, UPT, UR14, 0x1, UPT ;  /* 0x000000010e00888c */ /* 0x000fe6000bf25270 */
[----:B------:R-:W-:Y:S01]  /*59e0*/  @!UP0 UMOV UR4, UR9 ;  /* 0x0000000900048c82 */ /* 0x000fe20008000000 */
[----:B---3--:R-:W-:Y:S02]  /*59f0*/  @!UP0 UISETP.NE.AND UP2, UPT, UR5, 0x1, UPT ;  /* 0x000000010500888c */ /* 0x008fe4000bf45270 */
[----:B------:R-:W-:Y:S01]  /*5a00*/  @!UP0 USHF.R.U32.HI UR4, URZ, UR13, UR4 ;  /* 0x0000000dff048299 */ /* 0x000fe20008011604 */
[----:B------:R-:W-:Y:S02]  /*5a10*/  @!UP0 UMOV UR6, UR7 ;  /* 0x0000000700068c82 */ /* 0x000fe40008000000 */
[----:B----4-:R-:W-:Y:S02]  /*5a20*/  @!UP0 USHF.R.U32.HI UR6, URZ, UR10, UR6 ;  /* 0x0000000aff068299 */ /* 0x010fe40008011606 */
[----:B------:R-:W-:Y:S02]  /*5a30*/  @!UP0 USEL UR7, UR38, UR4, !UP2 ;  /* 0x0000000426078287 */ /* 0x000fe4000d000000 */
[----:B------:R-:W-:Y:S04]  /*5a40*/  @!UP0 USEL UR6, UR37, UR6, !UP1 ;  /* 0x0000000625068287 */ /* 0x000fe8000c800000 */
[----:B------:R-:W-:Y:S02]  /*5a50*/  @!UP0 UIADD3 UR4, UPT, UPT, -UR7, UR6, URZ ;  /* 0x0000000607048290 */ /* 0x000fe4000fffe1ff */
[----:B------:R-:W-:Y:S02]  /*5a60*/  @!UP0 UIADD3 UR6, UPT, UPT, UR7, -UR6, URZ ;  /* 0x8000000607068290 */ /* 0x000fe4000fffe0ff */
[----:B------:R-:W-:Y:S02]  /*5a70*/  @!UP0 UIMAD UR38, UR4, UR5, UR38 ;  /* 0x00000005042682a4 */ /* 0x000fe4000f8e0226 */
[----:B------:R-:W-:Y:S02]  /*5a80*/  @!UP0 UIMAD UR37, UR6, UR14, UR37 ;  /* 0x0000000e062582a4 */ /* 0x000fe4000f8e0225 */
[----:B------:R-:W-:Y:S09]  /*5a90*/  ULOP3.LUT UP0, URZ, UR11, 0x1b0, URZ, 0xc0, !UPT ;  /* 0x000001b00bff7892 */ /* 0x000ff2000f80c0ff */
[----:B------:R-:W-:Y:S05]  /*5aa0*/  BRA.U !UP0, `(.L_x_93) ;  /* 0x0000000108407547 */ /* 0x000fea000b800000 */
[----:B------:R-:W2:Y:S01]  /*5ab0*/  LDCU.64 UR8, c[0x4][0x88] ;  /* 0x01001100ff0877ac */ /* 0x000ea20008000a00 */
[----:B------:R-:W-:Y:S01]  /*5ac0*/  MOV R3, 0x0 ;  /* 0x0000000000037802 */ /* 0x000fe20000000f00 */
[----:B------:R-:W-:Y:S02]  /*5ad0*/  HFMA2 R12, -RZ, RZ, 0, 5.9604644775390625e-08 ;  /* 0x00000001ff0c7431 */ /* 0x000fe400000001ff */
[----:B------:R-:W-:Y:S02]  /*5ae0*/  IMAD.MOV.U32 R8, RZ, RZ, 0x70 ;  /* 0x00000070ff087424 */ /* 0x000fe400078e00ff */
[----:B------:R-:W-:Y:S01]  /*5af0*/  IMAD.MOV.U32 R13, RZ, RZ, RZ ;  /* 0x000000ffff0d7224 */ /* 0x000fe200078e00ff */
[----:B------:R-:W3:Y:S01]  /*5b00*/  LDCU.64 UR6, c[0x4][0x90] ;  /* 0x01001200ff0677ac */ /* 0x000ee20008000a00 */
[----:B------:R-:W4:Y:S01]  /*5b10*/  LDC.64 R2, c[0x4][R3] ;  /* 0x0100000003027b82 */ /* 0x000f220000000a00 */
[----:B------:R-:W1:Y:S01]  /*5b20*/  LDCU.64 UR4, c[0x4][0x8] ;  /* 0x01000100ff0477ac */ /* 0x000e620008000a00 */
[----:B--2---:R-:W-:Y:S01]  /*5b30*/  MOV R5, UR9 ;  /* 0x0000000900057c02 */ /* 0x004fe20008000f00 */
[----:B------:R-:W-:Y:S01]  /*5b40*/  IMAD.U32 R4, RZ, RZ, UR8 ;  /* 0x00000008ff047e24 */ /* 0x000fe2000f8e00ff */
[----:B---3--:R-:W-:Y:S01]  /*5b50*/  MOV R7, UR7 ;  /* 0x0000000700077c02 */ /* 0x008fe20008000f00 */
[----:B------:R-:W-:Y:S01]  /*5b60*/  IMAD.U32 R6, RZ, RZ, UR6 ;  /* 0x00000006ff067e24 */ /* 0x000fe2000f8e00ff */
[----:B-1----:R-:W-:Y:S01]  /*5b70*/  MOV R11, UR5 ;  /* 0x00000005000b7c02 */ /* 0x002fe20008000f00 */
[----:B------:R-:W-:Y:S02]  /*5b80*/  IMAD.U32 R10, RZ, RZ, UR4 ;  /* 0x00000004ff0a7e24 */ /* 0x000fe4000f8e00ff */
[----:B------:R-:W-:Y:S07]  /*5b90*/  LEPC R20, `(.L_x_93) ;  /* 0x000000001014794e */ /* 0x000fee0000000000 */
[----:B----45:R-:W-:Y:S05]  /*5ba0*/  CALL.ABS.NOINC R2 ;  /* 0x0000000002007343 */ /* 0x030fea0003c00000 */
.L_x_93:
[----:B------:R-:W-:Y:S01]  /*5bb0*/  LOP3.LUT P0, RZ, R86, 0x1b0, RZ, 0xc0, !PT ;  /* 0x000001b056ff7812 */ /* 0x000fe2000780c0ff */
[----:B------:R-:W-:Y:S11]  /*5bc0*/  BSSY.RECONVERGENT B6, `(.L_x_94) ;  /* 0x0000013000067945 */ /* 0x000ff60003800200 */
[----:B------:R-:W-:Y:S01]  /*5bd0*/  @!UPT UIADD3 URZ, UPT, UPT, URZ, URZ, URZ ;  /* 0x000000fffffff290 */ /* 0x000fe2000fffe0ff */
[----:B------:R-:W-:Y:S05]  /*5be0*/  @!P0 BRA `(.L_x_95) ;  /* 0x0000000000408947 */ /* 0x000fea0003800000 */
        /* <DEDUP_REMOVED lines=16> */
.L_x_95:
[----:B------:R-:W-:Y:S05]  /*5cf0*/  BSYNC.RECONVERGENT B6 ;  /* 0x0000000000067941 */ /* 0x000fea0003800200 */
.L_x_94:
[----:B------:R-:W-:Y:S01]  /*5d00*/  R2UR UR4, R78 ;  /* 0x000000004e0472ca */ /* 0x000fe200000e0000 */
[----:B------:R-:W-:Y:S01]  /*5d10*/  UISETP.NE.U32.AND UP0, UPT, UR60, URZ, UPT ;  /* 0x000000ff3c00728c */ /* 0x000fe2000bf05070 */
[----:B------:R-:W-:Y:S02]  /*5d20*/  ISETP.NE.U32.AND P4, PT, R72, RZ, PT ;  /* 0x000000ff4800720c */ /* 0x000fe40003f85070 */
[----:B------:R-:W-:Y:S01]  /*5d30*/  ISETP.NE.U32.AND P2, PT, RZ, UR56, PT ;  /* 0x00000038ff007c0c */ /* 0x000fe2000bf45070 */
[----:B------:R-:W-:Y:S01]  /*5d40*/  UISETP.NE.AND.EX UP1, UPT, UR61, URZ, UPT, UP0 ;  /* 0x000000ff3d00728c */ /* 0x000fe2000bf25300 */
[----:B------:R-:W-:Y:S01]  /*5d50*/  ISETP.NE.AND.EX P4, PT, R73, RZ, PT, P4 ;  /* 0x000000ff4900720c */ /* 0x000fe20003f85340 */
[----:B------:R-:W-:Y:S01]  /*5d60*/  UPLOP3.LUT UP0, UPT, UPT, UPT, UPT, 0x40, 0x4 ;  /* 0x000000000004789c */ /* 0x000fe20003f0e870 */
[----:B------:R-:W-:Y:S05]  /*5d70*/  ISETP.NE.AND.EX P2, PT, RZ, UR57, PT, P2 ;  /* 0x00000039ff007c0c */ /* 0x000fea000bf45320 */
[----:B------:R-:W-:Y:S06]  /*5d80*/  UISETP.NE.AND UP2, UPT, UR4, URZ, UPT ;  /* 0x000000ff0400728c */ /* 0x000fec000bf45270 */
[----:B------:R-:W-:Y:S05]  /*5d90*/  PLOP3.LUT P1, PT, PT, PT, UP2, 0x80, 0x8 ;  /* 0x000000000008781c */ /* 0x000fea0003f2f028 */
[----:B------:R-:W-:Y:S06]  /*5da0*/  @UP2 UPLOP3.LUT UP0, UPT, UPT, UPT, UP1, 0x80, 0x8 ;  /* 0x000000000008289c */ /* 0x000fec0003f0f010 */
[----:B------:R-:W-:Y:S01]  /*5db0*/  PLOP3.LUT P0, PT, PT, PT, UP0, 0x80, 0x8 ;  /* 0x000000000008781c */ /* 0x000fe20003f0f008 */
[----:B------:R-:W-:Y:S01]  /*5dc0*/  @!UPT UIADD3 URZ, UPT, UPT, URZ, URZ, URZ ;  /* 0x000000fffffff290 */ /* 0x000fe2000fffe0ff */
[----:B------:R-:W-:Y:S11]  /*5dd0*/  BRA.U !UP1, `(.L_x_96) ;  /* 0x00000001093c7547 */ /* 0x000ff6000b800000 */
[----:B------:R-:W-:Y:S01]  /*5de0*/  UISETP.NE.U32.AND UP0, UPT, UR56, URZ, UPT ;  /* 0x000000ff3800728c */ /* 0x000fe2000bf05070 */
[----:B-1----:R-:W-:Y:S01]  /*5df0*/  HFMA2 R0, -RZ, RZ, 0, 5.9604644775390625e-08 ;  /* 0x00000001ff007431 */ /* 0x002fe200000001ff */
[----:B------:R-:W1:Y:S01]  /*5e00*/  LDCU.64 UR8, c[0x0][0x358] ;  /* 0x00006b00ff0877ac */ /* 0x000e620008000a00 */
[----:B------:R-:W-:Y:S01]  /*5e10*/  IMAD.MOV.U32 R74, RZ, RZ, 0x1 ;  /* 0x00000001ff4a7424 */ /* 0x000fe200078e00ff */
[----:B------:R-:W-:Y:S06]  /*5e20*/  UISETP.NE.AND.EX UP0, UPT, UR57, URZ, UPT, UP0 ;  /* 0x000000ff3900728c */ /* 0x000fec000bf05300 */
[----:B------:R-:W-:Y:S05]  /*5e30*/  PLOP3.LUT P3, PT, PT, PT, UP0, 0x80, 0x8 ;  /* 0x000000000008781c */ /* 0x000fea0003f6f008 */
[----:B------:R-:W2:Y:S01]  /*5e40*/  @UP0 LDCU.64 UR4, c[0x0][0x888] ;  /* 0x00011100ff0407ac */ /* 0x000ea20008000a00 */
[----:B------:R-:W-:Y:S07]  /*5e50*/  @UP0 UIMAD UR6, UR36, UR60, URZ ;  /* 0x0000003c240602a4 */ /* 0x000fee000f8e02ff */
[----:B------:R-:W-:Y:S01]  /*5e60*/  @!P3 PRMT R74, R0, 0x7610, R74 ;  /* 0x00007610004ab816 */ /* 0x000fe2000000004a */
[----:B--2---:R-:W-:Y:S06]  /*5e70*/  @UP0 UIMAD.WIDE UR4, UR6, 0x4, UR4 ;  /* 0x00000004060408a5 */ /* 0x004fec000f8e0204 */
[----:B-----5:R-:W-:Y:S01]  /*5e80*/  IMAD.U32 R40, RZ, RZ, UR4 ;  /* 0x00000004ff287e24 */ /* 0x020fe2000f8e00ff */
[----:B------:R-:W-:Y:S04]  /*5e90*/  MOV R41, UR5 ;  /* 0x0000000500297c02 */ /* 0x000fe80008000f00 */
[----:B------:R-:W2:Y:S01]  /*5ea0*/  @!UP0 LDCU UR4, c[0x0][0x880] ;  /* 0x00011000ff0487ac */ /* 0x000ea20008000800 */
[----:B-1----:R3:W5:Y:S02]  /*5eb0*/  @P3 LDG.E R40, desc[UR8][R40.64] ;  /* 0x0000000828283981 */ /* 0x002764000c1e1900 */
[----:B--23--:R-:W-:Y:S02]  /*5ec0*/  @!P3 IMAD.U32 R40, RZ, RZ, UR4 ;  /* 0x00000004ff28be24 */ /* 0x00cfe4000f8e00ff */
.L_x_96:
[----:B------:R-:W-:Y:S05]  /*5ed0*/  @!P4 BRA `(.L_x_97) ;  /* 0x000000000024c947 */ /* 0x000fea0003800000 */
[----:B------:R-:W-:Y:S01]  /*5ee0*/  ISETP.NE.U32.AND P3, PT, R70, RZ, PT ;  /* 0x000000ff4600720c */ /* 0x000fe20003f65070 */
[----:B------:R-:W2:Y:S03]  /*5ef0*/  LDCU.64 UR4, c[0x0][0x358] ;  /* 0x00006b00ff0477ac */ /* 0x000ea60008000a00 */
[----:B------:R-:W-:Y:S11]  /*5f00*/  ISETP.NE.AND.EX P3, PT, R71, RZ, PT, P3 ;  /* 0x000000ff4700720c */ /* 0x000ff60003f65330 */
[----:B------:R-:W-:Y:S02]  /*5f10*/  @!UPT UIADD3 URZ, UPT, UPT, URZ, URZ, URZ ;  /* 0x000000fffffff290 */ /* 0x000fe4000fffe0ff */
[----:B------:R-:W3:Y:S01]  /*5f20*/  @P3 LDC.64 R2, c[0x0][0x8a8] ;  /* 0x00022a00ff023b82 */ /* 0x000ee20000000a00 */
[----:B-1----:R-:W-:Y:S04]  /*5f30*/  @P3 IMAD R0, R72, UR36, RZ ;  /* 0x0000002448003c24 */ /* 0x002fe8000f8e02ff */
[----:B---3--:R-:W-:Y:S05]  /*5f40*/  @P3 IMAD.WIDE R2, R0, 0x4, R2 ;  /* 0x0000000400023825 */ /* 0x008fea00078e0202 */
[----:B--2--5:R2:W5:Y:S02]  /*5f50*/  @P3 LDG.E R38, desc[UR4][R2.64] ;  /* 0x0000000402263981 */ /* 0x024564000c1e1900 */
[----:B--2---:R-:W3:Y:S02]  /*5f60*/  @!P3 LDC R38, c[0x0][0x8a0] ;  /* 0x00022800ff26bb82 */ /* 0x004ee40000000800 */
.L_x_97:
[----:B-----5:R-:W-:Y:S01]  /*5f70*/  ISETP.NE.AND P4, PT, R40, RZ, PT ;  /* 0x000000ff2800720c */ /* 0x020fe20003f85270 */
[----:B------:R-:W-:Y:S01]  /*5f80*/  BSSY B1, `(.L_x_98) ;  /* 0x0000042000017945 */ /* 0x000fe20003800000 */
[----:B------:R-:W-:Y:S01]  /*5f90*/  SEL R5, RZ, 0xffffffff, P2 ;  /* 0xffffffffff057807 */ /* 0x000fe20001000000 */
[----:B------:R-:W-:Y:S01]  /*5fa0*/  IMAD.MOV.U32 R53, RZ, RZ, 0x1 ;  /* 0x00000001ff357424 */ /* 0x000fe200078e00ff */
[----:B------:R-:W-:Y:S02]  /*5fb0*/  LOP3.LUT P3, RZ, R74, 0xff, RZ, 0xc0, !PT ;  /* 0x000000ff4aff7812 */ /* 0x000fe4000786c0ff */
[----:B------:R-:W-:Y:S02]  /*5fc0*/  CS2R R46, SRZ ;  /* 0x00000000002e7805 */ /* 0x000fe4000001ff00 */
[----:B-1----:R-:W-:Y:S02]  /*5fd0*/  @P1 SEL R0, RZ, 0xffffffff, P4 ;  /* 0xffffffffff001807 */ /* 0x002fe40002000000 */
[----:B------:R-:W-:Y:S02]  /*5fe0*/  CS2R R44, SRZ ;  /* 0x00000000002c7805 */ /* 0x000fe4000001ff00 */
[----:B------:R-:W-:Y:S02]  /*5ff0*/  LEA R2, R82, UR44, 0x3 ;  /* 0x0000002c52027c11 */ /* 0x000fe4000f8e18ff */
[----:B------:R-:W-:Y:S02]  /*6000*/  CS2R R50, SRZ ;  /* 0x0000000000327805 */ /* 0x000fe4000001ff00 */
[----:B------:R-:W-:Y:S02]  /*6010*/  @P0 SEL R0, R5, R0, !P3 ;  /* 0x0000000005000207 */ /* 0x000fe40005800000 */
[----:B------:R-:W-:Y:S02]  /*6020*/  CS2R R48, SRZ ;  /* 0x0000000000307805 */ /* 0x000fe4000001ff00 */
[----:B------:R-:W-:Y:S02]  /*6030*/  LEA R52, R36, UR44, 0x3 ;  /* 0x0000002c24347c11 */ /* 0x000fe4000f8e18ff */
[----:B------:R-:W-:Y:S02]  /*6040*/  @P1 LOP3.LUT R0, R0, 0x1, RZ, 0xc0, !PT ;  /* 0x0000000100001812 */ /* 0x000fe400078ec0ff */
[----:B------:R-:W-:Y:S02]  /*6050*/  SHF.L.U32 R3, R84, 0x1f, RZ ;  /* 0x0000001f54037819 */ /* 0x000fe400000006ff */
[----:B------:R-:W-:Y:S02]  /*6060*/  ISETP.NE.U32.OR P6, PT, R0, 0x1, !P1 ;  /* 0x000000010000780c */ /* 0x000fe40004fc5470 */
[----:B------:R-:W-:Y:S02]  /*6070*/  PLOP3.LUT P2, PT, PT, PT, UP1, 0x80, 0x8 ;  /* 0x000000000008781c */ /* 0x000fe40003f4f018 */
[----:B------:R-:W-:Y:S02]  /*6080*/  LEA.HI R39, R36, R36, RZ, 0x1 ;  /* 0x0000002424277211 */ /* 0x000fe400078f08ff */
[----:B------:R-:W-:Y:S02]  /*6090*/  SEL R4, RZ, 0xffffffff, P4 ;  /* 0xffffffffff047807 */ /* 0x000fe40002000000 */
[----:B------:R-:W-:Y:S05]  /*60a0*/  P2R R61, PR, RZ, 0x40 ;  /* 0x00000040ff3d7803 */ /* 0x000fea0000000000 */
[----:B------:R-:W-:Y:S02]  /*60b0*/  @P6 SHF.L.U32 R0, R81, 0x1f, RZ ;  /* 0x0000001f51006819 */ /* 0x000fe400000006ff */
[----:B------:R-:W-:Y:S02]  /*60c0*/  @P2 SEL R4, R5, R4, !P3 ;  /* 0x0000000405042207 */ /* 0x000fe40005800000 */
[----:B------:R1:W2:Y:S02]  /*60d0*/  @P6 SYNCS.PHASECHK.TRANS64.TRYWAIT P1, [R2+URZ+0x50], R0 ;  /* 0x00005000020065a7 */ /* 0x0002a400080211ff */
[----:B------:R-:W-:Y:S04]  /*60e0*/  LOP3.LUT R4, R4, 0x1, RZ, 0xc0, !PT ;  /* 0x0000000104047812 */ /* 0x000fe800078ec0ff */
[----:B------:R-:W-:Y:S04]  /*60f0*/  ISETP.NE.U32.AND P5, PT, R4, 0x1, PT ;  /* 0x000000010400780c */ /* 0x000fe80003fa5070 */
[----:B------:R-:W-:Y:S01]  /*6100*/  P2R R54, PR, RZ, 0x20 ;  /* 0x00000020ff367803 */ /* 0x000fe20000000000 */
[----:B------:R4:W3:Y:S01]  /*6110*/  SYNCS.PHASECHK.TRANS64.TRYWAIT P0, [R52+URZ+0xc0], R3 ;  /* 0x0000c003340075a7 */ /* 0x0008e200080011ff */
[C---:B-1----:R-:W-:Y:S01]  /*6120*/  IMAD.SHL.U32 R0, R39.reuse, 0x80, RZ ;  /* 0x0000008027007824 */ /* 0x042fe200078e00ff */
[----:B------:R-:W-:Y:S04]  /*6130*/  LOP3.LUT R39, R39, 0xffe, RZ, 0xc0, !PT ;  /* 0x00000ffe27277812 */ /* 0x000fe800078ec0ff */
[----:B------:R-:W-:Y:S01]  /*6140*/  LOP3.LUT R0, R0, 0xffffff00, RZ, 0xc0, !PT ;  /* 0xffffff0000007812 */ /* 0x000fe200078ec0ff */
[----:B------:R-:W-:Y:S04]  /*6150*/  IMAD.IADD R39, R36, 0x1, -R39 ;  /* 0x0000000124277824 */ /* 0x000fe800078e0a27 */
[----:B------:R-:W-:Y:S04]  /*6160*/  IMAD.IADD R0, R37, 0x1, R0 ;  /* 0x0000000125007824 */ /* 0x000fe800078e0200 */
[----:B------:R-:W-:Y:S01]  /*6170*/  IMAD R39, R39, 0x100000, R0 ;  /* 0x0010000027277824 */ /* 0x000fe200078e0200 */
[----:B--2---:R-:W-:Y:S01]  /*6180*/  @P6 SEL R53, RZ, 0x1, !P1 ;  /* 0x00000001ff356807 */ /* 0x004fe20004800000 */
[----:B----4-:R-:W-:Y:S06]  /*6190*/  @!P6 BRA `(.L_x_99) ;  /* 0x000000000080e947 */ /* 0x010fec0003800000 */
[----:B------:R-:W-:Y:S01]  /*61a0*/  @P5 IMAD R5, R82, 0x1000, R69 ;  /* 0x0000100052055824 */ /* 0x000fe200078e0245 */
[----:B------:R-:W-:Y:S01]  /*61b0*/  ISETP.NE.AND P1, PT, R53, RZ, PT ;  /* 0x000000ff3500720c */ /* 0x000fe20003f25270 */
[----:B------:R-:W-:Y:S01]  /*61c0*/  BSSY B0, `(.L_x_100) ;  /* 0x000000b000007945 */ /* 0x000fe20003800000 */
[----:B------:R-:W-:Y:S01]  /*61d0*/  CS2R R50, SRZ ;  /* 0x0000000000327805 */ /* 0x000fe2000001ff00 */
[----:B------:R-:W-:Y:S01]  /*61e0*/  @P5 VIADD R4, R5, UR44 ;  /* 0x0000002c05045c36 */ /* 0x000fe20008000000 */
[----:B------:R-:W-:Y:S02]  /*61f0*/  CS2R R48, SRZ ;  /* 0x0000000000307805 */ /* 0x000fe4000001ff00 */
[----:B------:R-:W-:Y:S02]  /*6200*/  CS2R R46, SRZ ;  /* 0x00000000002e7805 */ /* 0x000fe4000001ff00 */
[----:B------:R-:W-:Y:S01]  /*6210*/  CS2R R44, SRZ ;  /* 0x00000000002c7805 */ /* 0x000fe2000001ff00 */
[----:B------:R-:W-:Y:S04]  /*6220*/  @P5 IMAD R4, R85, -0x10, R4 ;  /* 0xfffffff055045824 */ /* 0x000fe800078e0204 */
[----:B------:R-:W-:Y:S05]  /*6230*/  @P1 BRA `(.L_x_101) ;  /* 0x00000000000c1947 */ /* 0x000fea0003800000 */
[----:B------:R-:W-:Y:S04]  /*6240*/  SHF.L.U32 R0, R81, 0x1f, RZ ;  /* 0x0000001f51007819 */ /* 0x000fe800000006ff */
[----:B------:R-:W1:Y:S02]  /*6250*/  SYNCS.PHASECHK.TRANS64.TRYWAIT P1, [R2+URZ+0x50], R0 ;  /* 0x00005000020075a7 */ /* 0x000e6400080211ff */
[----:B-1----:R-:W-:Y:S05]  /*6260*/  @!P1 BRA `(.L_x_102) ;  /* 0x0000004000409947 */ /* 0x002fea0003800000 */
.L_x_101:
[----:B------:R-:W-:Y:S05]  /*6270*/  BSYNC B0 ;  /* 0x0000000000007941 */ /* 0x000fea0003800000 */
.L_x_100:
[----:B------:R-:W-:Y:S01]  /*6280*/  ISETP.NE.AND P1, PT, R54, RZ, PT ;  /* 0x000000ff3600720c */ /* 0x000fe20003f25270 */
[----:B-1----:R-:W-:Y:S02]  /*6290*/  VIADD R2, R2, 0x70 ;  /* 0x0000007002027836 */ /* 0x002fe40000000000 */
[----:B------:R-:W-:Y:S02]  /*62a0*/  IMAD.U32 R0, RZ, RZ, UR45 ;  /* 0x0000002dff007e24 */ /* 0x000fe4000f8e00ff */
[----:B------:R-:W-:Y:S03]  /*62b0*/  VIADD R82, R82, 0x1 ;  /* 0x0000000152527836 */ /* 0x000fe60000000000 */
[----:B------:R-:W-:Y:S05]  /*62c0*/  PRMT R0, R0, 0x654, R2 ;  /* 0x0000065400007816 */ /* 0x000fea0000000002 */
[----:B------:R1:W2:Y:S04]  /*62d0*/  @P1 LDS.128 R48, [R5+UR44+0x200] ;  /* 0x0002002c05301984 */ /* 0x0002a80008000c00 */
[----:B------:R1:W4:Y:S01]  /*62e0*/  @P1 LDS.128 R44, [R4+0x210] ;  /* 0x00021000042c1984 */ /* 0x0003220000000c00 */
[C---:B------:R-:W-:Y:S01]  /*62f0*/  ISETP.NE.AND P1, PT, R82.reuse, 0x4, PT ;  /* 0x000000045200780c */ /* 0x040fe20003f25270 */
[----:B------:R-:W-:Y:S01]  /*6300*/  @!PT LDS RZ, [RZ] ;  /* 0x00000000fffff984 */ /* 0x000fe20000000800 */
[----:B------:R-:W-:Y:S01]  /*6310*/  @!PT LDS RZ, [RZ] ;  /* 0x00000000fffff984 */ /* 0x000fe20000000800 */
[----:B------:R-:W-:Y:S01]  /*6320*/  @!PT LDS RZ, [RZ] ;  /* 0x00000000fffff984 */ /* 0x000fe20000000800 */
[----:B------:R-:W-:Y:S01]  /*6330*/  @!PT LDS RZ, [RZ] ;  /* 0x00000000fffff984 */ /* 0x000fe20000000800 */
[----:B------:R5:W-:Y:S06]  /*6340*/  MEMBAR.ALL.CTA ;  /* 0x0000000000007992 */ /* 0x000bec0000008000 */
[----:B-----5:R-:W5:Y:S01]  /*6350*/  FENCE.VIEW.ASYNC.S ;  /* 0x00000000000073c6 */ /* 0x020f620000000000 */
[----:B------:R-:W-:Y:S01]  /*6360*/  SEL R82, R82, RZ, P1 ;  /* 0x000000ff52527207 */ /* 0x000fe20000800000 */
[----:B-----5:R5:W-:Y:S02]  /*6370*/  SYNCS.ARRIVE.TRANS64.RED.A1T0 RZ, [R0+URZ], RZ ;  /* 0x000000ff00ff79a7 */ /* 0x020be400081004ff */
[----:B-----5:R-:W-:Y:S04]  /*6380*/  SEL R0, RZ, 0x1, P1 ;  /* 0x00000001ff007807 */ /* 0x020fe80000800000 */
[----:B-12---:R-:W-:Y:S02]  /*6390*/  LOP3.LUT R81, R81, R0, RZ, 0x3c, !PT ;  /* 0x0000000051517212 */ /* 0x006fe400078e3cff */
.L_x_99:
[----:B------:R-:W-:Y:S05]  /*63a0*/  BSYNC B1 ;  /* 0x0000000000017941 */ /* 0x000fea0003800000 */
.L_x_98:
[----:B------:R-:W-:Y:S04]  /*63b0*/  SHF.R.U32.HI R0, RZ, 0x15, R39 ;  /* 0x00000015ff007819 */ /* 0x000fe80000011627 */
[----:B------:R-:W-:Y:S01]  /*63c0*/  LOP3.LUT P1, RZ, R0, 0x3, R75, 0x48, !PT ;  /* 0x0000000300ff7812 */ /* 0x000fe2000782484b */
[----:B------:R-:W-:Y:S01]  /*63d0*/  @!UPT UIADD3 URZ, UPT, UPT, URZ, URZ, URZ ;  /* 0x000000fffffff290 */ /* 0x000fe2000fffe0ff */
[----:B---3--:R-:W-:Y:S11]  /*63e0*/  @P0 BRA `(.L_x_103) ;  /* 0x0000000000080947 */ /* 0x008ff60003800000 */
[----:B------:R-:W1:Y:S02]  /*63f0*/  SYNCS.PHASECHK.TRANS64.TRYWAIT P0, [R52+URZ+0xc0], R3 ;  /* 0x0000c003340075a7 */ /* 0x000e6400080011ff */
[----:B-1----:R-:W-:Y:S05]  /*6400*/  @!P0 BRA `(.L_x_104) ;  /* 0x0000003c00ec8947 */ /* 0x002fea0003800000 */
.L_x_103:
[----:B------:R-:W-:Y:S05]  /*6410*/  @!P1 BRA `(.L_x_105) ;  /* 0x0000000000409947 */ /* 0x000fea0003800000 */
[----:B------:R-:W2:Y:S01]  /*6420*/  LDCU.64 UR8, c[0x4][0x78] ;  /* 0x01000f00ff0877ac */ /* 0x000ea20008000a00 */
[----:B-1----:R-:W-:Y:S01]  /*6430*/  MOV R3, 0x0 ;  /* 0x0000000000037802 */ /* 0x002fe20000000f00 */
[----:B------:R-:W-:Y:S02]  /*6440*/  HFMA2 R12, -RZ, RZ, 0, 5.9604644775390625e-08 ;  /* 0x00000001ff0c7431 */ /* 0x000fe400000001ff */
[----:B------:R-:W-:Y:S02]  /*6450*/  IMAD.MOV.U32 R8, RZ, RZ, 0x192 ;  /* 0x00000192ff087424 */ /* 0x000fe400078e00ff */
[----:B------:R-:W-:Y:S01]  /*6460*/  IMAD.MOV.U32 R13, RZ, RZ, RZ ;  /* 0x000000ffff0d7224 */ /* 0x000fe200078e00ff */
[----:B------:R-:W1:Y:S01]  /*6470*/  LDCU.64 UR6, c[0x4][0x80] ;  /* 0x01001000ff0677ac */ /* 0x000e620008000a00 */
[----:B------:R-:W3:Y:S01]  /*6480*/  LDC.64 R2, c[0x4][R3] ;  /* 0x0100000003027b82 */ /* 0x000ee20000000a00 */
[----:B------:R-:W5:Y:S01]  /*6490*/  LDCU.64 UR4, c[0x4][0x18] ;  /* 0x01000300ff0477ac */ /* 0x000f620008000a00 */
[----:B--2---:R-:W-:Y:S01]  /*64a0*/  MOV R5, UR9 ;  /* 0x0000000900057c02 */ /* 0x004fe20008000f00 */
[----:B------:R-:W-:Y:S01]  /*64b0*/  IMAD.U32 R4, RZ, RZ, UR8 ;  /* 0x00000008ff047e24 */ /* 0x000fe2000f8e00ff */
[----:B-1----:R-:W-:Y:S01]  /*64c0*/  MOV R7, UR7 ;  /* 0x0000000700077c02 */ /* 0x002fe20008000f00 */
[----:B------:R-:W-:Y:S01]  /*64d0*/  IMAD.U32 R6, RZ, RZ, UR6 ;  /* 0x00000006ff067e24 */ /* 0x000fe2000f8e00ff */
[----:B-----5:R-:W-:Y:S01]  /*64e0*/  MOV R11, UR5 ;  /* 0x00000005000b7c02 */ /* 0x020fe20008000f00 */
[----:B------:R-:W-:Y:S02]  /*64f0*/  IMAD.U32 R10, RZ, RZ, UR4 ;  /* 0x00000004ff0a7e24 */ /* 0x000fe4000f8e00ff */
[----:B------:R-:W-:Y:S07]  /*6500*/  LEPC R20, `(.L_x_105) ;  /* 0x000000001014794e */ /* 0x000fee0000000000 */
[----:B---34-:R-:W-:Y:S05]  /*6510*/  CALL.ABS.NOINC R2 ;  /* 0x0000000002007343 */ /* 0x018fea0003c00000 */
.L_x_105:
[----:B------:R-:W-:Y:S05]  /*6520*/  WARPSYNC.ALL ;  /* 0x0000000000007948 */ /* 0x000fea0003800000 */
[----:B------:R-:W-:Y:S01]  /*6530*/  R2UR UR4, R39 ;  /* 0x00000000270472ca */ /* 0x000fe200000e0000 */
[----:B------:R-:W-:Y:S01]  /*6540*/  BSSY.RECONVERGENT B0, `(.L_x_106) ;  /* 0x00000a0000007945 */ /* 0x000fe20003800200 */
[C---:B------:R-:W-:Y:S02]  /*6550*/  SHF.L.U32 R2, R48.reuse, 0x10, RZ ;  /* 0x0000001030027819 */ /* 0x040fe400000006ff */
[C---:B-1----:R-:W-:Y:S02]  /*6560*/  PRMT R3, R48.reuse, 0x8880, RZ ;  /* 0x0000888030037816 */ /* 0x042fe400000000ff */
[----:B------:R-:W-:Y:S02]  /*6570*/  SHF.L.U32 R41, R48, 0x8, RZ ;  /* 0x0000000830297819 */ /* 0x000fe400000006ff */
[----:B------:R-:W-:Y:S02]  /*6580*/  SHF.L.U32 R42, R49, 0x10, RZ ;  /* 0x00000010312a7819 */ /* 0x000fe400000006ff */
[----:B------:R-:W-:Y:S02]  /*6590*/  IADD3 R60, PT, PT, R69, UR44, RZ ;  /* 0x0000002c453c7c10 */ /* 0x000fe4000fffe0ff */
[----:B------:R-:W-:Y:S01]  /*65a0*/  SHF.R.S32.HI R42, RZ, 0x18, R42 ;  /* 0x00000018ff2a7819 */ /* 0x000fe2000001142a */
[----:B------:R-:W-:Y:S01]  /*65b0*/  LDTM.16dp32bit_t0_t15.x32 R4, tmem[UR4] ;  /* 0x00000004000479ee */ /* 0x000fe20008a80000 */
[----:B------:R-:W1:Y:S01]  /*65c0*/  LDTM.16dp32bit_t16_t31.x32 R4, tmem[UR4+0x20] ;  /* 0x00002004000479ee */ /* 0x000e620008aa0000 */
[----:B------:R-:W-:Y:S02]  /*65d0*/  SHF.L.U32 R55, R80, 0x4, RZ ;  /* 0x0000000450377819 */ /* 0x000fe400000006ff */
[----:B------:R-:W-:Y:S02]  /*65e0*/  ISETP.NE.AND P0, PT, R87, RZ, PT ;  /* 0x000000ff5700720c */ /* 0x000fe40003f05270 */
[----:B------:R-:W-:Y:S02]  /*65f0*/  IADD3 R89, PT, PT, R60, R55, RZ ;  /* 0x000000373c597210 */ /* 0x000fe40007ffe0ff */
[----:B------:R-:W-:Y:S01]  /*6600*/  ISETP.NE.AND P6, PT, R61, RZ, PT ;  /* 0x000000ff3d00720c */ /* 0x000fe20003fc5270 */
[C---:B-1----:R-:W-:Y:S01]  /*6610*/  IMAD R0, R38.reuse, R4, RZ ;  /* 0x0000000426007224 */ /* 0x042fe200078e02ff */
[----:B------:R-:W-:Y:S01]  /*6620*/  SHF.R.S32.HI R4, RZ, 0x18, R2 ;  /* 0x00000018ff047819 */ /* 0x000fe20000011402 */
[C---:B------:R-:W-:Y:S01]  /*6630*/  IMAD R2, R38.reuse, R5, RZ ;  /* 0x0000000526027224 */ /* 0x040fe200078e02ff */
[----:B------:R-:W-:Y:S01]  /*6640*/  SHF.R.S32.HI R5, RZ, 0x18, R41 ;  /* 0x00000018ff057819 */ /* 0x000fe20000011429 */
[----:B------:R-:W-:Y:S01]  /*6650*/  IMAD R0, R3, R40, R0 ;  /* 0x0000002803007224 */ /* 0x000fe200078e0200 */
[----:B------:R-:W-:Y:S01]  /*6660*/  PRMT R41, R49, 0x8880, RZ ;  /* 0x0000888031297816 */ /* 0x000fe200000000ff */
[----:B------:R-:W-:Y:S02]  /*6670*/  IMAD R3, R38, R6, RZ ;  /* 0x0000000626037224 */ /* 0x000fe400078e02ff */
[-C--:B------:R-:W-:Y:S01]  /*6680*/  IMAD R2, R4, R40.reuse, R2 ;  /* 0x0000002804027224 */ /* 0x080fe200078e0202 */
[----:B------:R-:W-:Y:S01]  /*6690*/  SHF.R.S32.HI R4, RZ, 0x18, R48 ;  /* 0x00000018ff047819 */ /* 0x000fe20000011430 */
[----:B------:R-:W-:Y:S02]  /*66a0*/  IMAD R7, R38, R7, RZ ;  /* 0x0000000726077224 */ /* 0x000fe400078e02ff */
[-C--:B------:R-:W-:Y:S02]  /*66b0*/  IMAD R3, R5, R40.reuse, R3 ;  /* 0x0000002805037224 */ /* 0x080fe400078e0203 */
[----:B------:R-:W-:Y:S02]  /*66c0*/  IMAD R7, R4, R40, R7 ;  /* 0x0000002804077224 */ /* 0x000fe400078e0207 */
[C---:B------:R-:W-:Y:S02]  /*66d0*/  IMAD R6, R38.reuse, R11, RZ ;  /* 0x0000000b26067224 */ /* 0x040fe400078e02ff */
[C---:B------:R-:W-:Y:S01]  /*66e0*/  IMAD R11, R38.reuse, R16, RZ ;  /* 0x00000010260b7224 */ /* 0x040fe200078e02ff */
[----:B------:R-:W-:Y:S01]  /*66f0*/  I2IP.S8.S32.SAT R56, R7, R3, RZ ;  /* 0x0000000307387239 */ /* 0x000fe200000014ff */
[C---:B------:R-:W-:Y:S02]  /*6700*/  IMAD R16, R38.reuse, R21, RZ ;  /* 0x0000001526107224 */ /* 0x040fe400078e02ff */
[----:B------:R-:W-:Y:S01]  /*6710*/  IMAD R21, R38, R26, RZ ;  /* 0x0000001a26157224 */ /* 0x000fe200078e02ff */
[----:B------:R-:W-:Y:S01]  /*6720*/  I2IP.S8.S32.SAT R56, R2, R0, R56 ;  /* 0x0000000002387239 */ /* 0x000fe20000001438 */
[C---:B------:R-:W-:Y:S01]  /*6730*/  IMAD R26, R38.reuse, R31, RZ ;  /* 0x0000001f261a7224 */ /* 0x040fe200078e02ff */
[----:B------:R-:W-:Y:S01]  /*6740*/  SHF.R.S32.HI R2, RZ, 0x18, R49 ;  /* 0x00000018ff027819 */ /* 0x000fe20000011431 */
[C---:B------:R-:W-:Y:S02]  /*6750*/  IMAD R3, R38.reuse, R8, RZ ;  /* 0x0000000826037224 */ /* 0x040fe400078e02ff */
[----:B------:R-:W-:Y:S02]  /*6760*/  IMAD.SHL.U32 R31, R49, 0x100, RZ ;  /* 0x00000100311f7824 */ /* 0x000fe400078e00ff */
[C---:B------:R-:W-:Y:S02]  /*6770*/  IMAD R8, R38.reuse, R13, RZ ;  /* 0x0000000d26087224 */ /* 0x040fe400078e02ff */
[C---:B------:R-:W-:Y:S01]  /*6780*/  IMAD R13, R38.reuse, R18, RZ ;  /* 0x00000012260d7224 */ /* 0x040fe200078e02ff */
[----:B------:R-:W-:Y:S01]  /*6790*/  SHF.R.S32.HI R0, RZ, 0x18, R31 ;  /* 0x00000018ff007819 */ /* 0x000fe2000001141f */
[----:B------:R-:W-:Y:S01]  /*67a0*/  IMAD R18, R38, R23, RZ ;  /* 0x0000001726127224 */ /* 0x000fe200078e02ff */
[----:B------:R-:W-:Y:S01]  /*67b0*/  SHF.L.U32 R31, R50, 0x10, RZ ;  /* 0x00000010321f7819 */ /* 0x000fe200000006ff */
[C---:B------:R-:W-:Y:S02]  /*67c0*/  IMAD R4, R38.reuse, R9, RZ ;  /* 0x0000000926047224 */ /* 0x040fe400078e02ff */
[C---:B------:R-:W-:Y:S01]  /*67d0*/  IMAD R23, R38.reuse, R28, RZ ;  /* 0x0000001c26177224 */ /* 0x040fe200078e02ff */
[----:B------:R-:W-:Y:S01]  /*67e0*/  SHF.R.S32.HI R31, RZ, 0x18, R31 ;  /* 0x00000018ff1f7819 */ /* 0x000fe2000001141f */
[C---:B------:R-:W-:Y:S02]  /*67f0*/  IMAD R7, R38.reuse, R12, RZ ;  /* 0x0000000c26077224 */ /* 0x040fe400078e02ff */
[----:B------:R-:W-:Y:S01]  /*6800*/  IMAD R28, R38, R33, RZ ;  /* 0x00000021261c7224 */ /* 0x000fe200078e02ff */
[----:B------:R-:W-:Y:S01]  /*6810*/  PRMT R33, R50, 0x8880, RZ ;  /* 0x0000888032217816 */ /* 0x000fe200000000ff */
[----:B------:R-:W-:Y:S02]  /*6820*/  IMAD R3, R41, R40, R3 ;  /* 0x0000002829037224 */ /* 0x000fe400078e0203 */
[C---:B------:R-:W-:Y:S02]  /*6830*/  IMAD R12, R38.reuse, R17, RZ ;  /* 0x00000011260c7224 */ /* 0x040fe400078e02ff */
[C---:B------:R-:W-:Y:S02]  /*6840*/  IMAD R5, R38.reuse, R10, RZ ;  /* 0x0000000a26057224 */ /* 0x040fe400078e02ff */
[----:B------:R-:W-:Y:S02]  /*6850*/  IMAD R17, R38, R22, RZ ;  /* 0x0000001626117224 */ /* 0x000fe400078e02ff */
[----:B------:R-:W-:Y:S02]  /*6860*/  IMAD R4, R42, R40, R4 ;  /* 0x000000282a047224 */ /* 0x000fe400078e0204 */
[C---:B------:R-:W-:Y:S02]  /*6870*/  IMAD R22, R38.reuse, R27, RZ ;  /* 0x0000001b26167224 */ /* 0x040fe400078e02ff */
[----:B------:R-:W-:Y:S01]  /*6880*/  IMAD R27, R38, R32, RZ ;  /* 0x00000020261b7224 */ /* 0x000fe200078e02ff */
[----:B------:R-:W-:Y:S01]  /*6890*/  SHF.L.U32 R32, R50, 0x8, RZ ;  /* 0x0000000832207819 */ /* 0x000fe200000006ff */
[-C--:B------:R-:W-:Y:S02]  /*68a0*/  IMAD R5, R0, R40.reuse, R5 ;  /* 0x0000002800057224 */ /* 0x080fe400078e0205 */
[----:B------:R-:W-:Y:S01]  /*68b0*/  IMAD.MOV.U32 R0, RZ, RZ, R33 ;  /* 0x000000ffff007224 */ /* 0x000fe200078e0021 */
[----:B------:R-:W-:Y:S01]  /*68c0*/  SHF.R.S32.HI R32, RZ, 0x18, R32 ;  /* 0x00000018ff207819 */ /* 0x000fe20000011420 */
[-C--:B------:R-:W-:Y:S01]  /*68d0*/  IMAD R6, R2, R40.reuse, R6 ;  /* 0x0000002802067224 */ /* 0x080fe200078e0206 */
[----:B------:R-:W-:Y:S01]  /*68e0*/  SHF.R.S32.HI R2, RZ, 0x18, R50 ;  /* 0x00000018ff027819 */ /* 0x000fe20000011432 */
[----:B------:R-:W-:Y:S01]  /*68f0*/  IMAD R7, R0, R40, R7 ;  /* 0x0000002800077224 */ /* 0x000fe200078e0207 */
[----:B------:R-:W-:Y:S01]  /*6900*/  PRMT R0, R51, 0x8880, RZ ;  /* 0x0000888033007816 */ /* 0x000fe200000000ff */
[----:B------:R-:W-:Y:S01]  /*6910*/  IMAD R9, R38, R14, RZ ;  /* 0x0000000e26097224 */ /* 0x000fe200078e02ff */
[----:B------:R-:W-:Y:S01]  /*6920*/  I2IP.S8.S32.SAT R6, R6, R5, RZ ;  /* 0x0000000506067239 */ /* 0x000fe200000014ff */
[-C--:B------:R-:W-:Y:S01]  /*6930*/  IMAD R8, R31, R40.reuse, R8 ;  /* 0x000000281f087224 */ /* 0x080fe200078e0208 */
[C---:B------:R-:W-:Y:S01]  /*6940*/  SHF.L.U32 R31, R51.reuse, 0x8, RZ ;  /* 0x00000008331f7819 */ /* 0x040fe200000006ff */
[----:B------:R-:W-:Y:S01]  /*6950*/  IMAD R10, R38, R15, RZ ;  /* 0x0000000f260a7224 */ /* 0x000fe200078e02ff */
[----:B------:R-:W-:Y:S01]  /*6960*/  I2IP.S8.S32.SAT R57, R4, R3, R6 ;  /* 0x0000000304397239 */ /* 0x000fe20000001406 */
[-C--:B------:R-:W-:Y:S01]  /*6970*/  IMAD R9, R32, R40.reuse, R9 ;  /* 0x0000002820097224 */ /* 0x080fe200078e0209 */
[----:B------:R-:W-:Y:S01]  /*6980*/  SHF.R.S32.HI R5, RZ, 0x18, R31 ;  /* 0x00000018ff057819 */ /* 0x000fe2000001141f */
[-C--:B------:R-:W-:Y:S01]  /*6990*/  IMAD R10, R2, R40.reuse, R10 ;  /* 0x00000028020a7224 */ /* 0x080fe200078e020a */
[----:B------:R-:W-:Y:S01]  /*69a0*/  SHF.L.U32 R2, R51, 0x10, RZ ;  /* 0x0000001033027819 */ /* 0x000fe200000006ff */
[----:B------:R-:W-:Y:S01]  /*69b0*/  IMAD R11, R0, R40, R11 ;  /* 0x00000028000b7224 */ /* 0x000fe200078e020b */
[----:B------:R-:W-:Y:S01]  /*69c0*/  SHF.R.S32.HI R0, RZ, 0x18, R51 ;  /* 0x00000018ff007819 */ /* 0x000fe20000011433 */
[C---:B------:R-:W-:Y:S01]  /*69d0*/  IMAD R15, R38.reuse, R20, RZ ;  /* 0x00000014260f7224 */ /* 0x040fe200078e02ff */
[----:B------:R-:W-:Y:S01]  /*69e0*/  SHF.R.S32.HI R2, RZ, 0x18, R2 ;  /* 0x00000018ff027819 */ /* 0x000fe20000011402 */
[C---:B------:R-:W-:Y:S01]  /*69f0*/  IMAD R14, R38.reuse, R19, RZ ;  /* 0x00000013260e7224 */ /* 0x040fe200078e02ff */
[C---:B----4-:R-:W-:Y:S01]  /*6a00*/  SHF.L.U32 R4, R45.reuse, 0x10, RZ ;  /* 0x000000102d047819 */ /* 0x050fe200000006ff */
[----:B------:R-:W-:Y:S01]  /*6a10*/  IMAD R19, R38, R24, RZ ;  /* 0x0000001826137224 */ /* 0x000fe200078e02ff */
[----:B------:R-:W-:Y:S01]  /*6a20*/  PRMT R3, R45, 0x8880, RZ ;  /* 0x000088802d037816 */ /* 0x000fe200000000ff */
[-C--:B------:R-:W-:Y:S01]  /*6a30*/  IMAD R12, R2, R40.reuse, R12 ;  /* 0x00000028020c7224 */ /* 0x080fe200078e020c */
[----:B------:R-:W-:Y:S01]  /*6a40*/  PRMT R2, R44, 0x8880, RZ ;  /* 0x000088802c027816 */ /* 0x000fe200000000ff */
[-C--:B------:R-:W-:Y:S01]  /*6a50*/  IMAD R13, R5, R40.reuse, R13 ;  /* 0x00000028050d7224 */ /* 0x080fe200078e020d */
[----:B------:R-:W-:Y:S01]  /*6a60*/  SHF.R.S32.HI R4, RZ, 0x18, R4 ;  /* 0x00000018ff047819 */ /* 0x000fe20000011404 */
[----:B------:R-:W-:Y:S01]  /*6a70*/  IMAD R14, R0, R40, R14 ;  /* 0x00000028000e7224 */ /* 0x000fe200078e020e */
[----:B------:R-:W-:Y:S01]  /*6a80*/  MOV R0, R2 ;  /* 0x0000000200007202 */ /* 0x000fe20000000f00 */
[----:B------:R-:W-:Y:S01]  /*6a90*/  IMAD.U32 R5, R44, 0x10000, RZ ;  /* 0x000100002c057824 */ /* 0x000fe200078e00ff */
[----:B------:R-:W-:Y:S01]  /*6aa0*/  I2IP.S8.S32.SAT R9, R10, R9, RZ ;  /* 0x000000090a097239 */ /* 0x000fe200000014ff */
[----:B------:R-:W-:Y:S01]  /*6ab0*/  IMAD R20, R38, R25, RZ ;  /* 0x0000001926147224 */ /* 0x000fe200078e02ff */
[----:B------:R-:W-:Y:S01]  /*6ac0*/  I2IP.S8.S32.SAT R13, R14, R13, RZ ;  /* 0x0000000d0e0d7239 */ /* 0x000fe200000014ff */
[----:B------:R-:W-:Y:S01]  /*6ad0*/  IMAD R15, R0, R40, R15 ;  /* 0x00000028000f7224 */ /* 0x000fe200078e020f */
[----:B------:R-:W-:Y:S01]  /*6ae0*/  SHF.R.S32.HI R2, RZ, 0x18, R5 ;  /* 0x00000018ff027819 */ /* 0x000fe20000011405 */
[----:B------:R-:W-:Y:S01]  /*6af0*/  IMAD R24, R38, R29, RZ ;  /* 0x0000001d26187224 */ /* 0x000fe200078e02ff */
[----:B------:R-:W-:Y:S01]  /*6b00*/  SHF.L.U32 R0, R44, 0x8, RZ ;  /* 0x000000082c007819 */ /* 0x000fe200000006ff */
[----:B------:R-:W-:Y:S01]  /*6b10*/  IMAD R25, R38, R30, RZ ;  /* 0x0000001e26197224 */ /* 0x000fe200078e02ff */
[----:B------:R-:W-:Y:S01]  /*6b20*/  I2IP.S8.S32.SAT R58, R8, R7, R9 ;  /* 0x00000007083a7239 */ /* 0x000fe20000001409 */
[----:B------:R-:W-:Y:S01]  /*6b30*/  IMAD R16, R2, R40, R16 ;  /* 0x0000002802107224 */ /* 0x000fe200078e0210 */
[----:B------:R-:W-:Y:S01]  /*6b40*/  SHF.R.S32.HI R0, RZ, 0x18, R0 ;  /* 0x00000018ff007819 */ /* 0x000fe20000011400 */
[----:B------:R-:W-:Y:S01]  /*6b50*/  IMAD R29, R38, R34, RZ ;  /* 0x00000022261d7224 */ /* 0x000fe200078e02ff */
[----:B------:R-:W-:Y:S01]  /*6b60*/  SHF.R.S32.HI R2, RZ, 0x18, R44 ;  /* 0x00000018ff027819 */ /* 0x000fe2000001142c */
[----:B------:R-:W-:Y:S01]  /*6b70*/  IMAD.SHL.U32 R5, R45, 0x100, RZ ;  /* 0x000001002d057824 */ /* 0x000fe200078e00ff */
[----:B------:R-:W-:Y:S01]  /*6b80*/  I2IP.S8.S32.SAT R59, R12, R11, R13 ;  /* 0x0000000b0c3b7239 */ /* 0x000fe2000000140d */
[-C--:B------:R-:W-:Y:S02]  /*6b90*/  IMAD R17, R0, R40.reuse, R17 ;  /* 0x0000002800117224 */ /* 0x080fe400078e0211 */
[-C--:B------:R-:W-:Y:S01]  /*6ba0*/  IMAD R18, R2, R40.reuse, R18 ;  /* 0x0000002802127224 */ /* 0x080fe200078e0212 */
[----:B------:R-:W-:Y:S01]  /*6bb0*/  SHF.R.S32.HI R0, RZ, 0x18, R5 ;  /* 0x00000018ff007819 */ /* 0x000fe20000011405 */
[-C--:B------:R-:W-:Y:S01]  /*6bc0*/  IMAD R19, R3, R40.reuse, R19 ;  /* 0x0000002803137224 */ /* 0x080fe200078e0213 */
[----:B------:R-:W-:Y:S01]  /*6bd0*/  SHF.R.S32.HI R2, RZ, 0x18, R45 ;  /* 0x00000018ff027819 */ /* 0x000fe2000001142d */
[-C--:B------:R-:W-:Y:S01]  /*6be0*/  IMAD R20, R4, R40.reuse, R20 ;  /* 0x0000002804147224 */ /* 0x080fe200078e0214 */
[----:B------:R-:W-:Y:S01]  /*6bf0*/  SHF.L.U32 R4, R46, 0x10, RZ ;  /* 0x000000102e047819 */ /* 0x000fe200000006ff */
[-C--:B------:R-:W-:Y:S01]  /*6c00*/  IMAD R21, R0, R40.reuse, R21 ;  /* 0x0000002800157224 */ /* 0x080fe200078e0215 */
[C---:B------:R-:W-:Y:S01]  /*6c10*/  PRMT R0, R46.reuse, 0x8880, RZ ;  /* 0x000088802e007816 */ /* 0x040fe200000000ff */
[----:B------:R1:W-:Y:S01]  /*6c20*/  STS.128 [R69+UR44+0x4200], R56 ;  /* 0x0042003845007988 */ /* 0x0003e20008000c2c */
[----:B------:R-:W-:Y:S01]  /*6c30*/  SHF.L.U32 R3, R46, 0x8, RZ ;  /* 0x000000082e037819 */ /* 0x000fe200000006ff */
[-C--:B------:R-:W-:Y:S01]  /*6c40*/  IMAD R22, R2, R40.reuse, R22 ;  /* 0x0000002802167224 */ /* 0x080fe200078e0216 */
[----:B------:R-:W-:Y:S01]  /*6c50*/  SHF.R.S32.HI R2, RZ, 0x18, R4 ;  /* 0x00000018ff027819 */ /* 0x000fe20000011404 */
[-C--:B------:R-:W-:Y:S01]  /*6c60*/  IMAD R23, R0, R40.reuse, R23 ;  /* 0x0000002800177224 */ /* 0x080fe200078e0217 */
[----:B------:R-:W-:Y:S01]  /*6c70*/  SHF.R.S32.HI R3, RZ, 0x18, R3 ;  /* 0x00000018ff037819 */ /* 0x000fe20000011403 */
[----:B------:R-:W-:Y:S01]  /*6c80*/  IMAD R30, R38, R35, RZ ;  /* 0x00000023261e7224 */ /* 0x000fe200078e02ff */
[----:B------:R-:W-:Y:S01]  /*6c90*/  SHF.R.S32.HI R0, RZ, 0x18, R46 ;  /* 0x00000018ff007819 */ /* 0x000fe2000001142e */
[-C--:B------:R-:W-:Y:S01]  /*6ca0*/  IMAD R24, R2, R40.reuse, R24 ;  /* 0x0000002802187224 */ /* 0x080fe200078e0218 */
[----:B------:R-:W-:Y:S01]  /*6cb0*/  PRMT R2, R47, 0x8880, RZ ;  /* 0x000088802f027816 */ /* 0x000fe200000000ff */
[-C--:B------:R-:W-:Y:S01]  /*6cc0*/  IMAD R25, R3, R40.reuse, R25 ;  /* 0x0000002803197224 */ /* 0x080fe200078e0219 */
[C---:B------:R-:W-:Y:S01]  /*6cd0*/  SHF.L.U32 R3, R47.reuse, 0x10, RZ ;  /* 0x000000102f037819 */ /* 0x040fe200000006ff */
[----:B------:R-:W-:Y:S01]  /*6ce0*/  IMAD.SHL.U32 R4, R47, 0x100, RZ ;  /* 0x000001002f047824 */ /* 0x000fe200078e00ff */
[----:B------:R-:W-:Y:S01]  /*6cf0*/  SHF.R.S32.HI R5, RZ, 0x18, R47 ;  /* 0x00000018ff057819 */ /* 0x000fe2000001142f */
[-C--:B------:R-:W-:Y:S01]  /*6d00*/  IMAD R26, R0, R40.reuse, R26 ;  /* 0x00000028001a7224 */ /* 0x080fe200078e021a */
[----:B------:R-:W-:Y:S01]  /*6d10*/  SHF.R.S32.HI R3, RZ, 0x18, R3 ;  /* 0x00000018ff037819 */ /* 0x000fe20000011403 */
[-C--:B------:R-:W-:Y:S01]  /*6d20*/  IMAD R27, R2, R40.reuse, R27 ;  /* 0x00000028021b7224 */ /* 0x080fe200078e021b */
[----:B------:R-:W-:Y:S02]  /*6d30*/  SHF.R.S32.HI R4, RZ, 0x18, R4 ;  /* 0x00000018ff047819 */ /* 0x000fe40000011404 */
[----:B------:R-:W-:Y:S01]  /*6d40*/  I2IP.S8.S32.SAT R17, R18, R17, RZ ;  /* 0x0000001112117239 */ /* 0x000fe200000014ff */
[-C--:B------:R-:W-:Y:S01]  /*6d50*/  IMAD R28, R3, R40.reuse, R28 ;  /* 0x00000028031c7224 */ /* 0x080fe200078e021c */
[----:B------:R-:W-:Y:S01]  /*6d60*/  I2IP.S8.S32.SAT R21, R22, R21, RZ ;  /* 0x0000001516157239 */ /* 0x000fe200000014ff */
[-C--:B------:R-:W-:Y:S01]  /*6d70*/  IMAD R29, R4, R40.reuse, R29 ;  /* 0x00000028041d7224 */ /* 0x080fe200078e021d */
[----:B------:R-:W-:Y:S01]  /*6d80*/  I2IP.S8.S32.SAT R16, R16, R15, R17 ;  /* 0x0000000f10107239 */ /* 0x000fe20000001411 */
[----:B------:R-:W-:Y:S01]  /*6d90*/  IMAD R30, R5, R40, R30 ;  /* 0x00000028051e7224 */ /* 0x000fe200078e021e */
[----:B------:R-:W-:Y:S02]  /*6da0*/  I2IP.S8.S32.SAT R17, R20, R19, R21 ;  /* 0x0000001314117239 */ /* 0x000fe40000001415 */
[----:B------:R-:W-:Y:S02]  /*6db0*/  I2IP.S8.S32.SAT R18, R26, R25, RZ ;  /* 0x000000191a127239 */ /* 0x000fe400000014ff */
[----:B------:R-:W-:Y:S02]  /*6dc0*/  I2IP.S8.S32.SAT R19, R30, R29, RZ ;  /* 0x0000001d1e137239 */ /* 0x000fe400000014ff */
[----:B------:R-:W-:Y:S02]  /*6dd0*/  I2IP.S8.S32.SAT R18, R24, R23, R18 ;  /* 0x0000001718127239 */ /* 0x000fe40000001412 */
[----:B------:R-:W-:Y:S02]  /*6de0*/  I2IP.S8.S32.SAT R19, R28, R27, R19 ;  /* 0x0000001b1c137239 */ /* 0x000fe40000001413 */
[----:B------:R-:W-:Y:S02]  /*6df0*/  LEA R0, R82, UR44, 0x3 ;  /* 0x0000002c52007c11 */ /* 0x000fe4000f8e18ff */
[----:B------:R-:W-:Y:S01]  /*6e00*/  @P6 SHF.L.U32 R2, R81, 0x1f, RZ ;  /* 0x0000001f51026819 */ /* 0x000fe200000006ff */
[----:B------:R1:W-:Y:S01]  /*6e10*/  STS.128 [R89+0x4210], R16 ;  /* 0x0042101059007388 */ /* 0x0003e20000000c00 */
[----:B------:R-:W-:Y:S01]  /*6e20*/  @!PT LDS RZ, [RZ] ;  /* 0x00000000fffff984 */ /* 0x000fe20000000800 */
[----:B------:R-:W-:Y:S01]  /*6e30*/  @!PT LDS RZ, [RZ] ;  /* 0x00000000fffff984 */ /* 0x000fe20000000800 */
[----:B------:R-:W-:Y:S01]  /*6e40*/  @!PT LDS RZ, [RZ] ;  /* 0x00000000fffff984 */ /* 0x000fe20000000800 */
[----:B------:R-:W-:Y:S01]  /*6e50*/  @!PT LDS RZ, [RZ] ;  /* 0x00000000fffff984 */ /* 0x000fe20000000800 */
[----:B------:R2:W-:Y:S07]  /*6e60*/  MEMBAR.ALL.CTA ;  /* 0x0000000000007992 */ /* 0x0005ee0000008000 */
[----:B--2---:R-:W2:Y:S02]  /*6e70*/  FENCE.VIEW.ASYNC.S ;  /* 0x00000000000073c6 */ /* 0x004ea40000000000 */
[----:B--2---:R-:W-:Y:S06]  /*6e80*/  BAR.SYNC.DEFER_BLOCKING 0x1, 0x80 ;  /* 0x0042000000007b1d */ /* 0x004fec0000010000 */
[----:B------:R-:W-:Y:S05]  /*6e90*/  @P0 BRA `(.L_x_107) ;  /* 0x0000000000280947 */ /* 0x000fea0003800000 */
[----:B------:R-:W-:Y:S01]  /*6ea0*/  UIADD3 UR4, UPT, UPT, UR44, 0x4200, URZ ;  /* 0x000042002c047890 */ /* 0x000fe2000fffe0ff */
[----:B------:R-:W-:Y:S05]  /*6eb0*/  UMOV UR51, UR36 ;  /* 0x0000002400337c82 */ /* 0x000fea0008000000 */
[----:B------:R-:W-:Y:S01]  /*6ec0*/  MOV R86, UR4 ;  /* 0x0000000400567c02 */ /* 0x000fe20008000f00 */
[----:B------:R-:W-:Y:S03]  /*6ed0*/  UIADD3 UR4, UP0, UPT, UR62, 0x680, URZ ;  /* 0x000006803e047890 */ /* 0x000fe6000ff1e0ff */
[----:B------:R-:W-:Y:S01]  /*6ee0*/  R2UR UR48, R86 ;  /* 0x00000000563072ca */ /* 0x000fe200000e0000 */
[----:B------:R-:W-:Y:S11]  /*6ef0*/  UIADD3.X UR5, UPT, UPT, URZ, UR63, URZ, UP0, !UPT ;  /* 0x0000003fff057290 */ /* 0x000ff600087fe4ff */
[----:B------:R-:W-:Y:S01]  /*6f00*/  @!UPT UIADD3 URZ, UPT, UPT, URZ, URZ, URZ ;  /* 0x000000fffffff290 */ /* 0x000fe2000fffe0ff */
[----:B------:R2:W-:Y:S01]  /*6f10*/  UTMASTG.3D [UR48], [UR4] ;  /* 0x00000030040073b5 */ /* 0x0005e20008010000 */
[----:B------:R0:W-:Y:S01]  /*6f20*/  UTMACMDFLUSH ;  /* 0x00000000000079b7 */ /* 0x0001e20000000000 */
[----:B--2---:R-:W-:Y:S04]  /*6f30*/  DEPBAR.LE SB0, 0x1 ;  /* 0x000080400000791a */ /* 0x004fe80000000000 */
.L_x_107:
[----:B------:R-:W-:Y:S05]  /*6f40*/  BSYNC.RECONVERGENT B0 ;  /* 0x0000000000007941 */ /* 0x000fea0003800200 */
.L_x_106:
[----:B------:R-:W-:Y:S06]  /*6f50*/  BAR.SYNC.DEFER_BLOCKING 0x1, 0x80 ;  /* 0x0042000000007b1d */ /* 0x000fec0000010000 */
[----:B------:R-:W2:Y:S01]  /*6f60*/  @P6 SYNCS.PHASECHK.TRANS64.TRYWAIT P0, [R0+URZ+0x50], R2 ;  /* 0x00005002000065a7 */ /* 0x000ea200080011ff */
[----:B------:R-:W-:Y:S01]  /*6f70*/  BSSY B1, `(.L_x_108) ;  /* 0x000001f000017945 */ /* 0x000fe20003800000 */
[----:B--2---:R-:W-:Y:S03]  /*6f80*/  @P6 SEL R53, RZ, 0x1, !P0 ;  /* 0x00000001ff356807 */ /* 0x004fe60004000000 */
[----:B------:R-:W-:Y:S05]  /*6f90*/  @!P6 BRA `(.L_x_109) ;  /* 0x000000000070e947 */ /* 0x000fea0003800000 */
[----:B------:R-:W-:Y:S01]  /*6fa0*/  ISETP.NE.AND P1, PT, R54, RZ, PT ;  /* 0x000000ff3600720c */ /* 0x000fe20003f25270 */
[----:B------:R-:W-:Y:S01]  /*6fb0*/  BSSY B0, `(.L_x_110) ;  /* 0x0000008000007945 */ /* 0x000fe20003800000 */
[----:B------:R-:W-:Y:S11]  /*6fc0*/  ISETP.NE.AND P0, PT, R53, RZ, PT ;  /* 0x000000ff3500720c */ /* 0x000ff60003f05270 */
[----:B------:R-:W-:Y:S04]  /*6fd0*/  @P1 IMAD R4, R82, 0x1000, R60 ;  /* 0x0000100052041824 */ /* 0x000fe800078e023c */
[----:B------:R-:W-:Y:S01]  /*6fe0*/  @P1 IMAD.IADD R3, R55, 0x1, R4 ;  /* 0x0000000137031824 */ /* 0x000fe200078e0204 */
[----:B------:R-:W-:Y:S06]  /*6ff0*/  @P0 BRA `(.L_x_111) ;  /* 0x00000000000c0947 */ /* 0x000fec0003800000 */
[----:B------:R-:W-:Y:S04]  /*7000*/  SHF.L.U32 R2, R81, 0x1f, RZ ;  /* 0x0000001f51027819 */ /* 0x000fe800000006ff */
[----:B------:R-:W2:Y:S02]  /*7010*/  SYNCS.PHASECHK.TRANS64.TRYWAIT P0, [R0+URZ+0x50], R2 ;  /* 0x00005002000075a7 */ /* 0x000ea400080011ff */
[----:B--2---:R-:W-:Y:S05]  /*7020*/  @!P0 BRA `(.L_x_112) ;  /* 0x0000003000f88947 */ /* 0x004fea0003800000 */
.L_x_111:
[----:B------:R-:W-:Y:S05]  /*7030*/  BSYNC B0 ;  /* 0x0000000000007941 */ /* 0x000fea0003800000 */
.L_x_110:
[----:B------:R-:W-:Y:S01]  /*7040*/  ISETP.NE.AND P0, PT, R54, RZ, PT ;  /* 0x000000ff3600720c */ /* 0x000fe20003f05270 */
[----:B--2---:R-:W-:Y:S02]  /*7050*/  VIADD R2, R0, 0x70 ;  /* 0x0000007000027836 */ /* 0x004fe40000000000 */
[----:B------:R-:W-:Y:S02]  /*7060*/  IMAD.U32 R0, RZ, RZ, UR45 ;  /* 0x0000002dff007e24 */ /* 0x000fe4000f8e00ff */
[----:B------:R-:W-:Y:S03]  /*7070*/  VIADD R82, R82, 0x1 ;  /* 0x0000000152527836 */ /* 0x000fe60000000000 */
[----:B------:R-:W-:Y:S05]  /*7080*/  PRMT R0, R0, 0x654, R2 ;  /* 0x0000065400007816 */ /* 0x000fea0000000002 */
[----:B------:R2:W3:Y:S04]  /*7090*/  @P0 LDS.128 R48, [R4+0x200] ;  /* 0x0002000004300984 */ /* 0x0004e80000000c00 */
        /* <DEDUP_REMOVED lines=11> */
[----:B--23--:R-:W-:Y:S02]  /*7150*/  LOP3.LUT R81, R81, R0, RZ, 0x3c, !PT ;  /* 0x0000000051517212 */ /* 0x00cfe400078e3cff */
.L_x_109:
[----:B------:R-:W-:Y:S05]  /*7160*/  BSYNC B1 ;  /* 0x0000000000017941 */ /* 0x000fea0003800000 */
.L_x_108:
[----:B------:R-:W-:Y:S05]  /*7170*/  VIADD R0, R39, 0x40 ;  /* 0x0000004027007836 */ /* 0x000fea0000000000 */
[----:B------:R-:W-:Y:S04]  /*7180*/  SHF.R.U32.HI R0, RZ, 0x15, R0 ;  /* 0x00000015ff007819 */ /* 0x000fe80000011600 */
[----:B------:R-:W-:Y:S11]  /*7190*/  LOP3.LUT P0, RZ, R0, 0x3, R75, 0x48, !PT ;  /* 0x0000000300ff7812 */ /* 0x000ff6000780484b */
[----:B------:R-:W-:Y:S02]  /*71a0*/  @!UPT UIADD3 URZ, UPT, UPT, URZ, URZ, URZ ;  /* 0x000000fffffff290 */ /* 0x000fe4000fffe0ff */
[----:B------:R-:W-:Y:S05]  /*71b0*/  @!P0 BRA `(.L_x_113) ;  /* 0x0000000000408947 */ /* 0x000fea0003800000 */
[----:B------:R-:W2:Y:S01]  /*71c0*/  LDCU.64 UR8, c[0x4][0x78] ;  /* 0x01000f00ff0877ac */ /* 0x000ea20008000a00 */
[----:B------:R-:W-:Y:S01]  /*71d0*/  MOV R3, 0x0 ;  /* 0x0000000000037802 */ /* 0x000fe20000000f00 */
[----:B------:R-:W-:Y:S02]  /*71e0*/  HFMA2 R12, -RZ, RZ, 0, 5.9604644775390625e-08 ;  /* 0x00000001ff0c7431 */ /* 0x000fe400000001ff */
[----:B------:R-:W-:Y:S02]  /*71f0*/  IMAD.MOV.U32 R8, RZ, RZ, 0x192 ;  /* 0x00000192ff087424 */ /* 0x000fe400078e00ff */
[----:B------:R-:W-:Y:S01]  /*7200*/  IMAD.MOV.U32 R13, RZ, RZ, RZ ;  /* 0x000000ffff0d7224 */ /* 0x000fe200078e00ff */
[----:B------:R-:W3:Y:S01]  /*7210*/  LDCU.64 UR6, c[0x4][0x80] ;  /* 0x01001000ff0677ac */ /* 0x000ee20008000a00 */
[----:B------:R-:W1:Y:S01]  /*7220*/  LDC.64 R2, c[0x4][R3] ;  /* 0x0100000003027b82 */ /* 0x000e620000000a00 */
[----:B------:R-:W5:Y:S01]  /*7230*/  LDCU.64 UR4, c[0x4][0x18] ;  /* 0x01000300ff0477ac */ /* 0x000f620008000a00 */
[----:B--2---:R-:W-:Y:S01]  /*7240*/  MOV R5, UR9 ;  /* 0x0000000900057c02 */ /* 0x004fe20008000f00 */
[----:B------:R-:W-:Y:S01]  /*7250*/  IMAD.U32 R4, RZ, RZ, UR8 ;  /* 0x00000008ff047e24 */ /* 0x000fe2000f8e00ff */
[----:B---3--:R-:W-:Y:S01]  /*7260*/  MOV R7, UR7 ;  /* 0x0000000700077c02 */ /* 0x008fe20008000f00 */
[----:B------:R-:W-:Y:S01]  /*7270*/  IMAD.U32 R6, RZ, RZ, UR6 ;  /* 0x00000006ff067e24 */ /* 0x000fe2000f8e00ff */
[----:B-----5:R-:W-:Y:S01]  /*7280*/  MOV R11, UR5 ;  /* 0x00000005000b7c02 */ /* 0x020fe20008000f00 */
[----:B------:R-:W-:Y:S02]  /*7290*/  IMAD.U32 R10, RZ, RZ, UR4 ;  /* 0x00000004ff0a7e24 */ /* 0x000fe4000f8e00ff */
[----:B------:R-:W-:Y:S07]  /*72a0*/  LEPC R20, `(.L_x_113) ;  /* 0x000000001014794e */ /* 0x000fee0000000000 */
[----:B-1--4-:R-:W-:Y:S05]  /*72b0*/  CALL.ABS.NOINC R2 ;  /* 0x0000000002007343 */ /* 0x012fea0003c00000 */
.L_x_113:
[C---:B------:R-:W-:Y:S01]  /*72c0*/  SHF.L.U32 R2, R48.reuse, 0x10, RZ ;  /* 0x0000001030027819 */ /* 0x040fe200000006ff */
[----:B------:R-:W-:Y:S05]  /*72d0*/  WARPSYNC.ALL ;  /* 0x0000000000007948 */ /* 0x000fea0003800000 */
[----:B------:R-:W-:Y:S01]  /*72e0*/  R2UR UR4, R39 ;  /* 0x00000000270472ca */ /* 0x000fe200000e0000 */
[----:B------:R-:W-:Y:S01]  /*72f0*/  BSSY.RECONVERGENT B0, `(.L_x_114) ;  /* 0x0000099000007945 */ /* 0x000fe20003800200 */
[C---:B------:R-:W-:Y:S02]  /*7300*/  PRMT R3, R48.reuse, 0x8880, RZ ;  /* 0x0000888030037816 */ /* 0x040fe400000000ff */
[----:B------:R-:W-:Y:S02]  /*7310*/  SHF.L.U32 R41, R48, 0x8, RZ ;  /* 0x0000000830297819 */ /* 0x000fe400000006ff */
[C---:B------:R-:W-:Y:S02]  /*7320*/  SHF.L.U32 R42, R49.reuse, 0x10, RZ ;  /* 0x00000010312a7819 */ /* 0x040fe400000006ff */
[----:B------:R-:W-:Y:S02]  /*7330*/  SHF.L.U32 R43, R49, 0x8, RZ ;  /* 0x00000008312b7819 */ /* 0x000fe400000006ff */
[----:B------:R-:W-:Y:S02]  /*7340*/  SHF.R.S32.HI R42, RZ, 0x18, R42 ;  /* 0x00000018ff2a7819 */ /* 0x000fe4000001142a */
[----:B------:R-:W-:Y:S01]  /*7350*/  SHF.R.S32.HI R43, RZ, 0x18, R43 ;  /* 0x00000018ff2b7819 */ /* 0x000fe2000001142b */
[----:B-1----:R-:W-:Y:S01]  /*7360*/  LDTM.16dp32bit_t0_t15.x32 R4, tmem[UR4+0x40] ;  /* 0x00004004000479ee */ /* 0x002fe20008a80000 */
[----:B------:R-:W1:Y:S01]  /*7370*/  LDTM.16dp32bit_t16_t31.x32 R4, tmem[UR4+0x60] ;  /* 0x00006004000479ee */ /* 0x000e620008aa0000 */
[----:B------:R-:W-:Y:S02]  /*7380*/  ISETP.NE.AND P0, PT, R87, RZ, PT ;  /* 0x000000ff5700720c */ /* 0x000fe40003f05270 */
        /* <DEDUP_REMOVED lines=16> */
[----:B------:R-:W-:Y:S01]  /*7490*/  IMAD R5, R38, R9, RZ ;  /* 0x0000000926057224 */ /* 0x000fe200078e02ff */
[----:B------:R-:W-:Y:S01]  /*74a0*/  PRMT R7, R50, 0x8880, RZ ;  /* 0x0000888032077816 */ /* 0x000fe200000000ff */
[----:B------:R-:W-:Y:S01]  /*74b0*/  IMAD R12, R38, R16, RZ ;  /* 0x00000010260c7224 */ /* 0x000fe200078e02ff */
[----:B------:R-:W-:Y:S01]  /*74c0*/  I2IP.S8.S32.SAT R56, R2, R0, R56 ;  /* 0x0000000002387239 */ /* 0x000fe20000001438 */
[C---:B------:R-:W-:Y:S01]  /*74d0*/  IMAD R9, R38.reuse, R13, RZ ;  /* 0x0000000d26097224 */ /* 0x040fe200078e02ff */
[----:B------:R-:W-:Y:S01]  /*74e0*/  SHF.R.S32.HI R3, RZ, 0x18, R49 ;  /* 0x00000018ff037819 */ /* 0x000fe20000011431 */
[----:B------:R-:W-:Y:S01]  /*74f0*/  IMAD R16, R38, R20, RZ ;  /* 0x0000001426107224 */ /* 0x000fe200078e02ff */
[----:B----4-:R-:W-:Y:S01]  /*7500*/  SHF.L.U32 R0, R44, 0x10, RZ ;  /* 0x000000102c007819 */ /* 0x010fe200000006ff */
[----:B------:R-:W-:Y:S01]  /*7510*/  IMAD R13, R38, R17, RZ ;  /* 0x00000011260d7224 */ /* 0x000fe200078e02ff */
[----:B------:R-:W-:Y:S01]  /*7520*/  SHF.L.U32 R2, R44, 0x8, RZ ;  /* 0x000000082c027819 */ /* 0x000fe200000006ff */
[C---:B------:R-:W-:Y:S01]  /*7530*/  IMAD R20, R38.reuse, R24, RZ ;  /* 0x0000001826147224 */ /* 0x040fe200078e02ff */
[----:B------:R-:W-:Y:S01]  /*7540*/  SHF.R.S32.HI R0, RZ, 0x18, R0 ;  /* 0x00000018ff007819 */ /* 0x000fe20000011400 */
[C---:B------:R-:W-:Y:S01]  /*7550*/  IMAD R17, R38.reuse, R21, RZ ;  /* 0x0000001526117224 */ /* 0x040fe200078e02ff */
[----:B------:R-:W-:Y:S01]  /*7560*/  SHF.R.S32.HI R2, RZ, 0x18, R2 ;  /* 0x00000018ff027819 */ /* 0x000fe20000011402 */
[C---:B------:R-:W-:Y:S02]  /*7570*/  IMAD R24, R38.reuse, R28, RZ ;  /* 0x0000001c26187224 */ /* 0x040fe400078e02ff */
[C---:B------:R-:W-:Y:S02]  /*7580*/  IMAD R6, R38.reuse, R10, RZ ;  /* 0x0000000a26067224 */ /* 0x040fe400078e02ff */
[C---:B------:R-:W-:Y:S02]  /*7590*/  IMAD R21, R38.reuse, R25, RZ ;  /* 0x0000001926157224 */ /* 0x040fe400078e02ff */
[----:B------:R-:W-:Y:S01]  /*75a0*/  IMAD R28, R38, R32, RZ ;  /* 0x00000020261c7224 */ /* 0x000fe200078e02ff */
[----:B------:R-:W-:Y:S01]  /*75b0*/  SHF.L.U32 R32, R50, 0x10, RZ ;  /* 0x0000001032207819 */ /* 0x000fe200000006ff */
[-C--:B------:R-:W-:Y:S02]  /*75c0*/  IMAD R4, R41, R40.reuse, R4 ;  /* 0x0000002829047224 */ /* 0x080fe400078e0204 */
[----:B------:R-:W-:Y:S01]  /*75d0*/  IMAD R25, R38, R29, RZ ;  /* 0x0000001d26197224 */ /* 0x000fe200078e02ff */
[----:B------:R-:W-:Y:S01]  /*75e0*/  SHF.R.S32.HI R32, RZ, 0x18, R32 ;  /* 0x00000018ff207819 */ /* 0x000fe20000011420 */
[----:B------:R-:W-:Y:S02]  /*75f0*/  IMAD R5, R42, R40, R5 ;  /* 0x000000282a057224 */ /* 0x000fe400078e0205 */
[----:B------:R-:W-:Y:S01]  /*7600*/  IMAD R29, R38, R33, RZ ;  /* 0x00000021261d7224 */ /* 0x000fe200078e02ff */
[----:B------:R-:W-:Y:S01]  /*7610*/  SHF.L.U32 R33, R50, 0x8, RZ ;  /* 0x0000000832217819 */ /* 0x000fe200000006ff */
[C---:B------:R-:W-:Y:S02]  /*7620*/  IMAD R11, R38.reuse, R11, RZ ;  /* 0x0000000b260b7224 */ /* 0x040fe400078e02ff */
[C---:B------:R-:W-:Y:S01]  /*7630*/  IMAD R10, R38.reuse, R14, RZ ;  /* 0x0000000e260a7224 */ /* 0x040fe200078e02ff */
[----:B------:R-:W-:Y:S01]  /*7640*/  SHF.R.S32.HI R33, RZ, 0x18, R33 ;  /* 0x00000018ff217819 */ /* 0x000fe20000011421 */
[----:B------:R-:W-:Y:S02]  /*7650*/  IMAD R6, R43, R40, R6 ;  /* 0x000000282b067224 */ /* 0x000fe400078e0206 */
[C---:B------:R-:W-:Y:S02]  /*7660*/  IMAD R14, R38.reuse, R18, RZ ;  /* 0x00000012260e7224 */ /* 0x040fe400078e02ff */
[C---:B------:R-:W-:Y:S02]  /*7670*/  IMAD R18, R38.reuse, R22, RZ ;  /* 0x0000001626127224 */ /* 0x040fe400078e02ff */
[----:B------:R-:W-:Y:S01]  /*7680*/  IMAD R11, R3, R40, R11 ;  /* 0x00000028030b7224 */ /* 0x000fe200078e020b */
[----:B------:R-:W-:Y:S01]  /*7690*/  PRMT R3, R51, 0x8880, RZ ;  /* 0x0000888033037816 */ /* 0x000fe200000000ff */
[C---:B------:R-:W-:Y:S02]  /*76a0*/  IMAD R22, R38.reuse, R26, RZ ;  /* 0x0000001a26167224 */ /* 0x040fe400078e02ff */
[C---:B------:R-:W-:Y:S01]  /*76b0*/  IMAD R26, R38.reuse, R30, RZ ;  /* 0x0000001e261a7224 */ /* 0x040fe200078e02ff */
[----:B------:R-:W-:Y:S01]  /*76c0*/  I2IP.S8.S32.SAT R11, R11, R6, RZ ;  /* 0x000000060b0b7239 */ /* 0x000fe200000014ff */
[----:B------:R-:W-:Y:S01]  /*76d0*/  IMAD R8, R7, R40, R8 ;  /* 0x0000002807087224 */ /* 0x000fe200078e0208 */
[----:B------:R-:W-:Y:S01]  /*76e0*/  SHF.L.U32 R6, R51, 0x10, RZ ;  /* 0x0000001033067819 */ /* 0x000fe200000006ff */
[----:B------:R-:W-:Y:S01]  /*76f0*/  IMAD R30, R38, R34, RZ ;  /* 0x00000022261e7224 */ /* 0x000fe200078e02ff */
[----:B------:R-:W-:Y:S01]  /*7700*/  SHF.R.S32.HI R34, RZ, 0x18, R50 ;  /* 0x00000018ff227819 */ /* 0x000fe20000011432 */
[----:B------:R-:W-:Y:S01]  /*7710*/  IMAD R9, R32, R40, R9 ;  /* 0x0000002820097224 */ /* 0x000fe200078e0209 */
[----:B------:R-:W-:Y:S01]  /*7720*/  SHF.R.S32.HI R6, RZ, 0x18, R6 ;  /* 0x00000018ff067819 */ /* 0x000fe20000011406 */
[----:B------:R-:W-:Y:S01]  /*7730*/  IMAD R15, R38, R15, RZ ;  /* 0x0000000f260f7224 */ /* 0x000fe200078e02ff */
[----:B------:R-:W-:Y:S01]  /*7740*/  I2IP.S8.S32.SAT R57, R5, R4, R11 ;  /* 0x0000000405397239 */ /* 0x000fe2000000140b */
[-C--:B------:R-:W-:Y:S01]  /*7750*/  IMAD R10, R33, R40.reuse, R10 ;  /* 0x00000028210a7224 */ /* 0x080fe200078e020a */
[----:B------:R-:W-:Y:S01]  /*7760*/  SHF.L.U32 R5, R45, 0x10, RZ ;  /* 0x000000102d057819 */ /* 0x000fe200000006ff */
[----:B------:R-:W-:Y:S01]  /*7770*/  IMAD.SHL.U32 R7, R51, 0x100, RZ ;  /* 0x0000010033077824 */ /* 0x000fe200078e00ff */
[----:B------:R-:W-:Y:S01]  /*7780*/  PRMT R4, R45, 0x8880, RZ ;  /* 0x000088802d047816 */ /* 0x000fe200000000ff */
[-C--:B------:R-:W-:Y:S01]  /*7790*/  IMAD R15, R34, R40.reuse, R15 ;  /* 0x00000028220f7224 */ /* 0x080fe200078e020f */
[----:B------:R-:W-:Y:S01]  /*77a0*/  SHF.R.S32.HI R5, RZ, 0x18, R5 ;  /* 0x00000018ff057819 */ /* 0x000fe20000011405 */
[-C--:B------:R-:W-:Y:S01]  /*77b0*/  IMAD R12, R3, R40.reuse, R12 ;  /* 0x00000028030c7224 */ /* 0x080fe200078e020c */
[----:B------:R-:W-:Y:S01]  /*77c0*/  SHF.R.S32.HI R7, RZ, 0x18, R7 ;  /* 0x00000018ff077819 */ /* 0x000fe20000011407 */
[----:B------:R-:W-:Y:S01]  /*77d0*/  IMAD R13, R6, R40, R13 ;  /* 0x00000028060d7224 */ /* 0x000fe200078e020d */
[----:B------:R-:W-:Y:S01]  /*77e0*/  I2IP.S8.S32.SAT R15, R15, R10, RZ ;  /* 0x0000000a0f0f7239 */ /* 0x000fe200000014ff */
[----:B------:R-:W-:Y:S01]  /*77f0*/  IMAD R19, R38, R19, RZ ;  /* 0x0000001326137224 */ /* 0x000fe200078e02ff */
[----:B------:R-:W-:Y:S01]  /*7800*/  SHF.R.S32.HI R10, RZ, 0x18, R51 ;  /* 0x00000018ff0a7819 */ /* 0x000fe20000011433 */
[----:B------:R-:W-:Y:S01]  /*7810*/  IMAD R14, R7, R40, R14 ;  /* 0x00000028070e7224 */ /* 0x000fe200078e020e */
[----:B------:R-:W-:Y:S01]  /*7820*/  PRMT R3, R44, 0x8880, RZ ;  /* 0x000088802c037816 */ /* 0x000fe200000000ff */
[----:B------:R-:W-:Y:S01]  /*7830*/  IMAD R23, R38, R23, RZ ;  /* 0x0000001726177224 */ /* 0x000fe200078e02ff */
[----:B------:R-:W-:Y:S01]  /*7840*/  I2IP.S8.S32.SAT R58, R9, R8, R15 ;  /* 0x00000008093a7239 */ /* 0x000fe2000000140f */
[-C--:B------:R-:W-:Y:S02]  /*7850*/  IMAD R19, R10, R40.reuse, R19 ;  /* 0x000000280a137224 */ /* 0x080fe400078e0213 */
[-C--:B------:R-:W-:Y:S01]  /*7860*/  IMAD R16, R3, R40.reuse, R16 ;  /* 0x0000002803107224 */ /* 0x080fe200078e0210 */
[----:B------:R-:W-:Y:S01]  /*7870*/  SHF.R.S32.HI R3, RZ, 0x18, R44 ;  /* 0x00000018ff037819 */ /* 0x000fe2000001142c */
[----:B------:R-:W-:Y:S01]  /*7880*/  IMAD R17, R0, R40, R17 ;  /* 0x0000002800117224 */ /* 0x000fe200078e0211 */
[----:B------:R-:W-:Y:S01]  /*7890*/  I2IP.S8.S32.SAT R14, R19, R14, RZ ;  /* 0x0000000e130e7239 */ /* 0x000fe200000014ff */
[----:B------:R-:W-:Y:S02]  /*78a0*/  IMAD.SHL.U32 R0, R45, 0x100, RZ ;  /* 0x000001002d007824 */ /* 0x000fe400078e00ff */
[-C--:B------:R-:W-:Y:S01]  /*78b0*/  IMAD R18, R2, R40.reuse, R18 ;  /* 0x0000002802127224 */ /* 0x080fe200078e0212 */
[----:B------:R-:W-:Y:S01]  /*78c0*/  SHF.R.S32.HI R2, RZ, 0x18, R45 ;  /* 0x00000018ff027819 */ /* 0x000fe2000001142d */
[-C--:B------:R-:W-:Y:S01]  /*78d0*/  IMAD R23, R3, R40.reuse, R23 ;  /* 0x0000002803177224 */ /* 0x080fe200078e0217 */
[----:B------:R-:W-:Y:S01]  /*78e0*/  SHF.R.S32.HI R0, RZ, 0x18, R0 ;  /* 0x00000018ff007819 */ /* 0x000fe20000011400 */
[-C--:B------:R-:W-:Y:S01]  /*78f0*/  IMAD R20, R4, R40.reuse, R20 ;  /* 0x0000002804147224 */ /* 0x080fe200078e0214 */
[C---:B------:R-:W-:Y:S01]  /*7900*/  SHF.L.U32 R4, R46.reuse, 0x10, RZ ;  /* 0x000000102e047819 */ /* 0x040fe200000006ff */
[-C--:B------:R-:W-:Y:S01]  /*7910*/  IMAD R21, R5, R40.reuse, R21 ;  /* 0x0000002805157224 */ /* 0x080fe200078e0215 */
[----:B------:R-:W-:Y:S01]  /*7920*/  PRMT R3, R46, 0x8880, RZ ;  /* 0x000088802e037816 */ /* 0x000fe200000000ff */
[----:B------:R-:W-:Y:S01]  /*7930*/  IMAD R27, R38, R27, RZ ;  /* 0x0000001b261b7224 */ /* 0x000fe200078e02ff */
[----:B------:R-:W-:Y:S01]  /*7940*/  SHF.L.U32 R5, R46, 0x8, RZ ;  /* 0x000000082e057819 */ /* 0x000fe200000006ff */
[-C--:B------:R-:W-:Y:S01]  /*7950*/  IMAD R22, R0, R40.reuse, R22 ;  /* 0x0000002800167224 */ /* 0x080fe200078e0216 */
[----:B------:R-:W-:Y:S01]  /*7960*/  SHF.R.S32.HI R4, RZ, 0x18, R4 ;  /* 0x00000018ff047819 */ /* 0x000fe20000011404 */
[-C--:B------:R-:W-:Y:S01]  /*7970*/  IMAD R27, R2, R40.reuse, R27 ;  /* 0x00000028021b7224 */ /* 0x080fe200078e021b */
[----:B------:R-:W-:Y:S01]  /*7980*/  SHF.R.S32.HI R5, RZ, 0x18, R5 ;  /* 0x00000018ff057819 */ /* 0x000fe20000011405 */
[-C--:B------:R-:W-:Y:S01]  /*7990*/  IMAD R24, R3, R40.reuse, R24 ;  /* 0x0000002803187224 */ /* 0x080fe200078e0218 */
[C---:B------:R-:W-:Y:S01]  /*79a0*/  SHF.L.U32 R3, R47.reuse, 0x10, RZ ;  /* 0x000000102f037819 */ /* 0x040fe200000006ff */
[-C--:B------:R-:W-:Y:S01]  /*79b0*/  IMAD R25, R4, R40.reuse, R25 ;  /* 0x0000002804197224 */ /* 0x080fe200078e0219 */
[----:B------:R-:W-:Y:S01]  /*79c0*/  SHF.R.S32.HI R0, RZ, 0x18, R46 ;  /* 0x00000018ff007819 */ /* 0x000fe2000001142e */
[----:B------:R-:W-:Y:S01]  /*79d0*/  IMAD R31, R38, R31, RZ ;  /* 0x0000001f261f7224 */ /* 0x000fe200078e02ff */
[----:B------:R-:W-:Y:S01]  /*79e0*/  PRMT R2, R47, 0x8880, RZ ;  /* 0x000088802f027816 */ /* 0x000fe200000000ff */
[-C--:B------:R-:W-:Y:S01]  /*79f0*/  IMAD R26, R5, R40.reuse, R26 ;  /* 0x00000028051a7224 */ /* 0x080fe200078e021a */
[----:B------:R-:W-:Y:S01]  /*7a00*/  SHF.L.U32 R4, R47, 0x8, RZ ;  /* 0x000000082f047819 */ /* 0x000fe200000006ff */
[-C--:B------:R-:W-:Y:S01]  /*7a10*/  IMAD R31, R0, R40.reuse, R31 ;  /* 0x00000028001f7224 */ /* 0x080fe200078e021f */
[----:B------:R-:W-:Y:S01]  /*7a20*/  SHF.R.S32.HI R3, RZ, 0x18, R3 ;  /* 0x00000018ff037819 */ /* 0x000fe20000011403 */
[-C--:B------:R-:W-:Y:S01]  /*7a30*/  IMAD R28, R2, R40.reuse, R28 ;  /* 0x00000028021c7224 */ /* 0x080fe200078e021c */
[----:B------:R-:W-:Y:S01]  /*7a40*/  SHF.R.S32.HI R4, RZ, 0x18, R4 ;  /* 0x00000018ff047819 */ /* 0x000fe20000011404 */
[----:B------:R-:W-:Y:S01]  /*7a50*/  IMAD R35, R38, R35, RZ ;  /* 0x0000002326237224 */ /* 0x000fe200078e02ff */
[----:B------:R-:W-:Y:S01]  /*7a60*/  SHF.R.S32.HI R5, RZ, 0x18, R47 ;  /* 0x00000018ff057819 */ /* 0x000fe2000001142f */
[----:B------:R-:W-:Y:S01]  /*7a70*/  IMAD R29, R3, R40, R29 ;  /* 0x00000028031d7224 */ /* 0x000fe200078e021d */
[----:B------:R-:W-:Y:S01]  /*7a80*/  I2IP.S8.S32.SAT R59, R13, R12, R14 ;  /* 0x0000000c0d3b7239 */ /* 0x000fe2000000140e */
[----:B------:R-:W-:Y:S01]  /*7a90*/  IMAD R30, R4, R40, R30 ;  /* 0x00000028041e7224 */ /* 0x000fe200078e021e */
[----:B------:R-:W-:Y:S01]  /*7aa0*/  I2IP.S8.S32.SAT R18, R23, R18, RZ ;  /* 0x0000001217127239 */ /* 0x000fe200000014ff */
[----:B------:R-:W-:Y:S01]  /*7ab0*/  IMAD R35, R5, R40, R35 ;  /* 0x0000002805237224 */ /* 0x000fe200078e0223 */
[----:B------:R-:W-:Y:S01]  /*7ac0*/  I2IP.S8.S32.SAT R22, R27, R22, RZ ;  /* 0x000000161b167239 */ /* 0x000fe200000014ff */
[----:B------:R1:W-:Y:S01]  /*7ad0*/  STS.128 [R69+UR44+0x5200], R56 ;  /* 0x0052003845007988 */ /* 0x0003e20008000c2c */
[----:B------:R-:W-:Y:S02]  /*7ae0*/  I2IP.S8.S32.SAT R26, R31, R26, RZ ;  /* 0x0000001a1f1a7239 */ /* 0x000fe400000014ff */
[----:B------:R-:W-:Y:S02]  /*7af0*/  I2IP.S8.S32.SAT R19, R35, R30, RZ ;  /* 0x0000001e23137239 */ /* 0x000fe400000014ff */
[----:B------:R-:W-:Y:S02]  /*7b00*/  I2IP.S8.S32.SAT R16, R17, R16, R18 ;  /* 0x0000001011107239 */ /* 0x000fe40000001412 */
[----:B------:R-:W-:Y:S02]  /*7b10*/  I2IP.S8.S32.SAT R17, R21, R20, R22 ;  /* 0x0000001415117239 */ /* 0x000fe40000001416 */
        /* <DEDUP_REMOVED lines=13> */
[----:B------:R-:W-:Y:S02]  /*7bf0*/  UIADD3 UR4, UP0, UPT, UR62, 0x680, URZ ;  /* 0x000006803e047890 */ /* 0x000fe4000ff1e0ff */
[----:B------:R-:W-:Y:S02]  /*7c00*/  UIADD3 UR9, UPT, UPT, UR49, 0x40, URZ ;  /* 0x0000004031097890 */ /* 0x000fe4000fffe0ff */
[----:B------:R-:W-:Y:S02]  /*7c10*/  UIADD3 UR8, UPT, UPT, UR44, 0x5200, URZ ;  /* 0x000052002c087890 */ /* 0x000fe4000fffe0ff */
[----:B------:R-:W-:Y:S01]  /*7c20*/  UIADD3.X UR5, UPT, UPT, URZ, UR63, URZ, UP0, !UPT ;  /* 0x0000003fff057290 */ /* 0x000fe200087fe4ff */
[----:B------:R-:W-:Y:S01]  /*7c30*/  UMOV UR10, UR50 ;  /* 0x00000032000a7c82 */ /* 0x000fe20008000000 */
[----:B------:R-:W-:Y:S07]  /*7c40*/  UMOV UR11, UR36 ;  /* 0x00000024000b7c82 */ /* 0x000fee0008000000 */
[----:B------:R2:W-:Y:S01]  /*7c50*/  UTMASTG.3D [UR8], [UR4] ;  /* 0x00000008040073b5 */ /* 0x0005e20008010000 */
[----:B------:R0:W-:Y:S01]  /*7c60*/  UTMACMDFLUSH ;  /* 0x00000000000079b7 */ /* 0x0001e20000000000 */
[----:B--2---:R-:W-:Y:S04]  /*7c70*/  DEPBAR.LE SB0, 0x1 ;  /* 0x000080400000791a */ /* 0x004fe80000000000 */
.L_x_115:
[----:B------:R-:W-:Y:S05]  /*7c80*/  BSYNC.RECONVERGENT B0 ;  /* 0x0000000000007941 */ /* 0x000fea0003800200 */
.L_x_114:
        /* <DEDUP_REMOVED lines=14> */
.L_x_119:
[----:B------:R-:W-:Y:S05]  /*7d70*/  BSYNC B0 ;  /* 0x0000000000007941 */ /* 0x000fea0003800000 */
.L_x_118:
[----:B------:R-:W-:Y:S01]  /*7d80*/  ISETP.NE.AND P0, PT, R54, RZ, PT ;  /* 0x000000ff3600720c */ /* 0x000fe20003f05270 */
[----:B------:R-:W-:Y:S11]  /*7d90*/  VIADD R82, R82, 0x1 ;  /* 0x0000000152527836 */ /* 0x000ff60000000000 */
[----:B------:R-:W-:Y:S01]  /*7da0*/  @!UPT UIADD3 URZ, UPT, UPT, URZ, URZ, URZ ;  /* 0x000000fffffff290 */ /* 0x000fe2000fffe0ff */
[----:B------:R3:W4:Y:S04]  /*7db0*/  @P0 LDS.128 R44, [R2+0x210] ;  /* 0x00021000022c0984 */ /* 0x0007280000000c00 */
[----:B------:R1:W1:Y:S01]  /*7dc0*/  @P0 LDS.128 R48, [R3+0x200] ;  /* 0x0002000003300984 */ /* 0x0002620000000c00 */
        /* <DEDUP_REMOVED lines=8> */
[----:B---3--:R-:W-:Y:S02]  /*7e50*/  VIADD R2, R0, 0x70 ;  /* 0x0000007000027836 */ /* 0x008fe40000000000 */
[----:B--2---:R-:W-:Y:S05]  /*7e60*/  IMAD.U32 R0, RZ, RZ, UR45 ;  /* 0x0000002dff007e24 */ /* 0x004fea000f8e00ff */
[----:B------:R-:W-:Y:S04]  /*7e70*/  PRMT R0, R0, 0x654, R2 ;  /* 0x0000065400007816 */ /* 0x000fe80000000002 */
[----:B-----5:R2:W-:Y:S02]  /*7e80*/  SYNCS.ARRIVE.TRANS64.RED.A1T0 RZ, [R0+URZ], RZ ;  /* 0x000000ff00ff79a7 */ /* 0x0205e400081004ff */
[----:B--2---:R-:W-:Y:S04]  /*7e90*/  SEL R0, RZ, 0x1, P0 ;  /* 0x00000001ff007807 */ /* 0x004fe80000000000 */
[----:B-1--4-:R-:W-:Y:S02]  /*7ea0*/  LOP3.LUT R81, R81, R0, RZ, 0x3c, !PT ;  /* 0x0000000051517212 */ /* 0x012fe400078e3cff */
.L_x_117:
[----:B------:R-:W-:Y:S05]  /*7eb0*/  BSYNC B1 ;  /* 0x0000000000017941 */ /* 0x000fea0003800000 */
.L_x_116:
        /* <DEDUP_REMOVED lines=21> */
.L_x_121:
        /* <DEDUP_REMOVED lines=36> */
[----:B------:R-:W-:Y:S01]  /*8250*/  SHF.L.U32 R0, R44, 0x10, RZ ;  /* 0x000000102c007819 */ /* 0x000fe200000006ff */
        /* <DEDUP_REMOVED lines=110> */
[----:B------:R-:W-:Y:S02]  /*8940*/  UIADD3 UR4, UPT, UPT, UR44, 0x4200, URZ ;  /* 0x000042002c047890 */ /* 0x000fe4000fffe0ff */
[----:B------:R-:W-:Y:S01]  /*8950*/  UIADD3 UR9, UPT, UPT, UR49, 0x80, URZ ;  /* 0x0000008031097890 */ /* 0x000fe2000fffe0ff */
[----:B------:R-:W-:Y:S01]  /*8960*/  UMOV UR10, UR50 ;  /* 0x00000032000a7c82 */ /* 0x000fe20008000000 */
[----:B------:R-:W-:Y:S02]  /*8970*/  UMOV UR11, UR36 ;  /* 0x00000024000b7c82 */ /* 0x000fe40008000000 */
        /* <DEDUP_REMOVED lines=8> */
.L_x_123:
[----:B------:R-:W-:Y:S05]  /*8a00*/  BSYNC.RECONVERGENT B0 ;  /* 0x0000000000007941 */ /* 0x000fea0003800200 */
.L_x_122:
        /* <DEDUP_REMOVED lines=14> */
.L_x_127:
[----:B------:R-:W-:Y:S05]  /*8af0*/  BSYNC B0 ;  /* 0x0000000000007941 */ /* 0x000fea0003800000 */
.L_x_126:
        /* <DEDUP_REMOVED lines=18> */
.L_x_125:
[----:B------:R-:W-:Y:S05]  /*8c20*/  BSYNC B1 ;  /* 0x0000000000017941 */ /* 0x000fea0003800000 */
.L_x_124:
        /* <DEDUP_REMOVED lines=21> */
.L_x_129:
[----:B------:R-:W-:Y:S01]  /*8d80*/  ISETP.NE.AND P0, PT, R87, RZ, PT ;  /* 0x000000ff5700720c */ /* 0x000fe20003f05270 */
[----:B------:R-:W-:Y:S05]  /*8d90*/  WARPSYNC.ALL ;  /* 0x0000000000007948 */ /* 0x000fea0003800000 */
[----:B------:R-:W-:Y:S01]  /*8da0*/  IMAD.SHL.U32 R66, R49, 0x100, RZ ;  /* 0x0000010031427824 */ /* 0x000fe200078e00ff */
[----:B------:R-:W-:Y:S01]  /*8db0*/  R2UR UR4, R39 ;  /* 0x00000000270472ca */ /* 0x000fe200000e0000 */
[----:B------:R-:W-:Y:S01]  /*8dc0*/  IMAD.SHL.U32 R60, R51, 0x100, RZ ;  /* 0x00000100333c7824 */ /* 0x000fe200078e00ff */
[C---:B------:R-:W-:Y:S01]  /*8dd0*/  SHF.L.U32 R2, R48.reuse, 0x10, RZ ;  /* 0x0000001030027819 */ /* 0x040fe200000006ff */
[----:B----4-:R-:W-:Y:S01]  /*8de0*/  IMAD.SHL.U32 R54, R45, 0x100, RZ ;  /* 0x000001002d367824 */ /* 0x010fe200078e00ff */
[C---:B------:R-:W-:Y:S01]  /*8df0*/  PRMT R0, R48.reuse, 0x8880, RZ ;  /* 0x0000888030007816 */ /* 0x040fe200000000ff */
[----:B------:R-:W-:Y:S01]  /*8e00*/  BSSY.RECONVERGENT B0, `(.L_x_130) ;  /* 0x000009e000007945 */ /* 0x000fe20003800200 */
[----:B------:R-:W-:Y:S02]  /*8e10*/  SHF.L.U32 R3, R48, 0x8, RZ ;  /* 0x0000000830037819 */ /* 0x000fe400000006ff */
[----:B------:R-:W-:Y:S02]  /*8e20*/  SHF.R.S32.HI R2, RZ, 0x18, R2 ;  /* 0x00000018ff027819 */ /* 0x000fe40000011402 */
[----:B------:R-:W-:Y:S02]  /*8e30*/  PRMT R68, R49, 0x8880, RZ ;  /* 0x0000888031447816 */ /* 0x000fe400000000ff */
[----:B------:R-:W-:Y:S01]  /*8e40*/  SHF.R.S32.HI R3, RZ, 0x18, R3 ;  /* 0x00000018ff037819 */ /* 0x000fe20000011403 */
[----:B-1----:R-:W-:Y:S01]  /*8e50*/  LDTM.16dp32bit_t0_t15.x32 R4, tmem[UR4+0xc0] ;  /* 0x0000c004000479ee */ /* 0x002fe20008a80000 */
[----:B------:R-:W1:Y:S01]  /*8e60*/  LDTM.16dp32bit_t16_t31.x32 R4, tmem[UR4+0xe0] ;  /* 0x0000e004000479ee */ /* 0x000e620008aa0000 */
[----:B------:R-:W-:Y:S01]  /*8e70*/  NOP ;  /* 0x0000000000007918 */ /* 0x000fe20000000000 */
[----:B------:R-:W-:Y:S02]  /*8e80*/  SHF.L.U32 R63, R50, 0x8, RZ ;  /* 0x00000008323f7819 */ /* 0x000fe400000006ff */
[C---:B------:R-:W-:Y:S02]  /*8e90*/  PRMT R62, R51.reuse, 0x8880, RZ ;  /* 0x00008880333e7816 */ /* 0x040fe400000000ff */
[----:B------:R-:W-:Y:S02]  /*8ea0*/  SHF.L.U32 R61, R51, 0x10, RZ ;  /* 0x00000010333d7819 */ /* 0x000fe400000006ff */
[----:B------:R-:W-:Y:S02]  /*8eb0*/  R2UR UR5, R52 ;  /* 0x00000000340572ca */ /* 0x000fe400000e0000 */
[----:B------:R-:W-:Y:S01]  /*8ec0*/  SHF.R.S32.HI R39, RZ, 0x18, R48 ;  /* 0x00000018ff277819 */ /* 0x000fe20000011430 */
[----:B------:R-:W-:Y:S01]  /*8ed0*/  IMAD.SHL.U32 R48, R47, 0x100, RZ ;  /* 0x000001002f307824 */ /* 0x000fe200078e00ff */
[----:B------:R-:W-:Y:S02]  /*8ee0*/  SHF.L.U32 R67, R49, 0x10, RZ ;  /* 0x0000001031437819 */ /* 0x000fe400000006ff */
[C---:B------:R-:W-:Y:S02]  /*8ef0*/  PRMT R65, R50.reuse, 0x8880, RZ ;  /* 0x0000888032417816 */ /* 0x040fe400000000ff */
[----:B------:R-:W-:Y:S02]  /*8f00*/  SHF.R.S32.HI R41, RZ, 0x18, R49 ;  /* 0x00000018ff297819 */ /* 0x000fe40000011431 */
[----:B------:R-:W-:Y:S02]  /*8f10*/  SHF.L.U32 R64, R50, 0x10, RZ ;  /* 0x0000001032407819 */ /* 0x000fe400000006ff */
[----:B------:R-:W-:Y:S01]  /*8f20*/  SHF.R.S32.HI R42, RZ, 0x18, R50 ;  /* 0x00000018ff2a7819 */ /* 0x000fe20000011432 */
[----:B------:R-:W-:Y:S01]  /*8f30*/  UIADD3 UR4, UPT, UPT, UR5, 0xe0, URZ ;  /* 0x000000e005047890 */ /* 0x000fe2000fffe0ff */
[----:B------:R-:W-:Y:S01]  /*8f40*/  PRMT R59, R44, 0x8880, RZ ;  /* 0x000088802c3b7816 */ /* 0x000fe200000000ff */
[C---:B-1----:R-:W-:Y:S02]  /*8f50*/  IMAD R4, R38.reuse, R4, RZ ;  /* 0x0000000426047224 */ /* 0x042fe400078e02ff */
[----:B------:R-:W-:Y:S01]  /*8f60*/  UPRMT UR4, UR45, 0x654, UR4 ;  /* 0x000006542d047896 */ /* 0x000fe20008000004 */
[C---:B------:R-:W-:Y:S01]  /*8f70*/  IMAD R5, R38.reuse, R5, RZ ;  /* 0x0000000526057224 */ /* 0x040fe200078e02ff */
[----:B------:R-:W-:Y:S01]  /*8f80*/  SHF.R.S32.HI R43, RZ, 0x18, R51 ;  /* 0x00000018ff2b7819 */ /* 0x000fe20000011433 */
[----:B------:R-:W-:Y:S01]  /*8f90*/  IMAD R6, R38, R6, RZ ;  /* 0x0000000626067224 */ /* 0x000fe200078e02ff */
[----:B------:R-:W-:Y:S01]  /*8fa0*/  SHF.L.U32 R51, R46, 0x8, RZ ;  /* 0x000000082e337819 */ /* 0x000fe200000006ff */
[----:B------:R-:W-:Y:S01]  /*8fb0*/  IMAD R4, R0, R40, R4 ;  /* 0x0000002800047224 */ /* 0x000fe200078e0204 */
[----:B------:R-:W-:Y:S01]  /*8fc0*/  MOV R0, R68 ;  /* 0x0000004400007202 */ /* 0x000fe20000000f00 */
[----:B------:R-:W-:Y:S01]  /*8fd0*/  IMAD R7, R38, R7, RZ ;  /* 0x0000000726077224 */ /* 0x000fe200078e02ff */
[----:B------:R-:W-:Y:S01]  /*8fe0*/  SHF.L.U32 R58, R44, 0x10, RZ ;  /* 0x000000102c3a7819 */ /* 0x000fe200000006ff */
[-C--:B------:R-:W-:Y:S01]  /*8ff0*/  IMAD R5, R2, R40.reuse, R5 ;  /* 0x0000002802057224 */ /* 0x080fe200078e0205 */
[----:B------:R-:W-:Y:S01]  /*9000*/  SYNCS.ARRIVE.TRANS64.RED.A1T0 RZ, [UR4], RZ ;  /* 0x000000ffffff79a7 */ /* 0x000fe20008100404 */
[----:B------:R-:W-:Y:S01]  /*9010*/  IMAD R6, R3, R40, R6 ;  /* 0x0000002803067224 */ /* 0x000fe200078e0206 */
[----:B------:R-:W-:Y:S01]  /*9020*/  SHF.R.S32.HI R2, RZ, 0x18, R67 ;  /* 0x00000018ff027819 */ /* 0x000fe20000011443 */
[C---:B------:R-:W-:Y:S01]  /*9030*/  IMAD R8, R38.reuse, R8, RZ ;  /* 0x0000000826087224 */ /* 0x040fe200078e02ff */
[----:B------:R-:W-:Y:S01]  /*9040*/  SHF.R.S32.HI R3, RZ, 0x18, R66 ;  /* 0x00000018ff037819 */ /* 0x000fe20000011442 */
[-C--:B------:R-:W-:Y:S01]  /*9050*/  IMAD R7, R39, R40.reuse, R7 ;  /* 0x0000002827077224 */ /* 0x080fe200078e0207 */
[----:B------:R-:W-:Y:S01]  /*9060*/  MOV R39, R65 ;  /* 0x0000004100277202 */ /* 0x000fe20000000f00 */
[----:B------:R-:W-:Y:S01]  /*9070*/  IMAD R9, R38, R9, RZ ;  /* 0x0000000926097224 */ /* 0x000fe200078e02ff */
[C---:B------:R-:W-:Y:S01]  /*9080*/  PRMT R56, R45.reuse, 0x8880, RZ ;  /* 0x000088802d387816 */ /* 0x040fe200000000ff */
[----:B------:R-:W-:Y:S01]  /*9090*/  IMAD R8, R0, R40, R8 ;  /* 0x0000002800087224 */ /* 0x000fe200078e0208 */
[----:B------:R-:W-:Y:S01]  /*90a0*/  SHF.L.U32 R55, R45, 0x10, RZ ;  /* 0x000000102d377819 */ /* 0x000fe200000006ff */
[----:B------:R-:W-:Y:S01]  /*90b0*/  IMAD R10, R38, R10, RZ ;  /* 0x0000000a260a7224 */ /* 0x000fe200078e02ff */
[----:B------:R-:W-:Y:S01]  /*90c0*/  PRMT R53, R46, 0x8880, RZ ;  /* 0x000088802e357816 */ /* 0x000fe200000000ff */
[----:B------:R-:W-:Y:S01]  /*90d0*/  IMAD R9, R2, R40, R9 ;  /* 0x0000002802097224 */ /* 0x000fe200078e0209 */
[----:B------:R-:W-:Y:S01]  /*90e0*/  SHF.R.S32.HI R45, RZ, 0x18, R45 ;  /* 0x00000018ff2d7819 */ /* 0x000fe2000001142d */
[----:B------:R-:W-:Y:S01]  /*90f0*/  IMAD R0, R38, R20, RZ ;  /* 0x0000001426007224 */ /* 0x000fe200078e02ff */
[----:B------:R-:W-:Y:S01]  /*9100*/  SHF.L.U32 R52, R46, 0x10, RZ ;  /* 0x000000102e347819 */ /* 0x000fe200000006ff */
[C---:B------:R-:W-:Y:S01]  /*9110*/  IMAD R11, R38.reuse, R11, RZ ;  /* 0x0000000b260b7224 */ /* 0x040fe200078e02ff */
[C---:B------:R-:W-:Y:S01]  /*9120*/  PRMT R50, R47.reuse, 0x8880, RZ ;  /* 0x000088802f327816 */ /* 0x040fe200000000ff */
[C---:B------:R-:W-:Y:S01]  /*9130*/  IMAD R2, R38.reuse, R21, RZ ;  /* 0x0000001526027224 */ /* 0x040fe200078e02ff */
[----:B------:R-:W-:Y:S01]  /*9140*/  SHF.R.S32.HI R46, RZ, 0x18, R46 ;  /* 0x00000018ff2e7819 */ /* 0x000fe2000001142e */
[C---:B------:R-:W-:Y:S01]  /*9150*/  IMAD R20, R38.reuse, R24, RZ ;  /* 0x0000001826147224 */ /* 0x040fe200078e02ff */
[----:B------:R-:W-:Y:S01]  /*9160*/  SHF.L.U32 R49, R47, 0x10, RZ ;  /* 0x000000102f317819 */ /* 0x000fe200000006ff */
[C---:B------:R-:W-:Y:S01]  /*9170*/  IMAD R21, R38.reuse, R25, RZ ;  /* 0x0000001926157224 */ /* 0x040fe200078e02ff */
[----:B------:R-:W-:Y:S01]  /*9180*/  SHF.R.S32.HI R47, RZ, 0x18, R47 ;  /* 0x00000018ff2f7819 */ /* 0x000fe2000001142f */
[----:B------:R-:W-:Y:S01]  /*9190*/  IMAD R24, R38, R28, RZ ;  /* 0x0000001c26187224 */ /* 0x000fe200078e02ff */
[----:B------:R-:W-:Y:S01]  /*91a0*/  SHF.L.U32 R57, R44, 0x8, RZ ;  /* 0x000000082c397819 */ /* 0x000fe200000006ff */
[----:B------:R-:W-:Y:S01]  /*91b0*/  IMAD R10, R3, R40, R10 ;  /* 0x00000028030a7224 */ /* 0x000fe200078e020a */
[----:B------:R-:W-:Y:S01]  /*91c0*/  SHF.R.S32.HI R44, RZ, 0x18, R44 ;  /* 0x00000018ff2c7819 */ /* 0x000fe2000001142c */
[----:B------:R-:W-:Y:S01]  /*91d0*/  IMAD R12, R38, R12, RZ ;  /* 0x0000000c260c7224 */ /* 0x000fe200078e02ff */
[----:B------:R-:W-:Y:S01]  /*91e0*/  IADD3 R36, PT, PT, R36, 0x1, RZ ;  /* 0x0000000124247810 */ /* 0x000fe20007ffe0ff */
[C---:B------:R-:W-:Y:S02]  /*91f0*/  IMAD R25, R38.reuse, R29, RZ ;  /* 0x0000001d26197224 */ /* 0x040fe400078e02ff */
[C---:B------:R-:W-:Y:S01]  /*9200*/  IMAD R28, R38.reuse, R32, RZ ;  /* 0x00000020261c7224 */ /* 0x040fe200078e02ff */
[----:B------:R-:W-:Y:S01]  /*9210*/  SHF.R.S32.HI R32, RZ, 0x18, R64 ;  /* 0x00000018ff207819 */ /* 0x000fe20000011440 */
[C---:B------:R-:W-:Y:S01]  /*9220*/  IMAD R29, R38.reuse, R33, RZ ;  /* 0x00000021261d7224 */ /* 0x040fe200078e02ff */
[----:B------:R-:W-:Y:S01]  /*9230*/  I2IP.S8.S32.SAT R33, R7, R6, RZ ;  /* 0x0000000607217239 */ /* 0x000fe200000014ff */
[----:B------:R-:W-:Y:S01]  /*9240*/  IMAD R11, R41, R40, R11 ;  /* 0x00000028290b7224 */ /* 0x000fe200078e020b */
[----:B------:R-:W-:Y:S01]  /*9250*/  SHF.R.S32.HI R6, RZ, 0x18, R63 ;  /* 0x00000018ff067819 */ /* 0x000fe2000001143f */
[C---:B------:R-:W-:Y:S01]  /*9260*/  IMAD R13, R38.reuse, R13, RZ ;  /* 0x0000000d260d7224 */ /* 0x040fe200078e02ff */
[----:B------:R-:W-:Y:S01]  /*9270*/  MOV R7, R62 ;  /* 0x0000003e00077202 */ /* 0x000fe20000000f00 */
[C---:B------:R-:W-:Y:S02]  /*9280*/  IMAD R14, R38.reuse, R14, RZ ;  /* 0x0000000e260e7224 */ /* 0x040fe400078e02ff */
[C---:B------:R-:W-:Y:S02]  /*9290*/  IMAD R3, R38.reuse, R22, RZ ;  /* 0x0000001626037224 */ /* 0x040fe400078e02ff */
[----:B------:R-:W-:Y:S02]  /*92a0*/  IMAD R12, R39, R40, R12 ;  /* 0x00000028270c7224 */ /* 0x000fe400078e020c */
[C---:B------:R-:W-:Y:S02]  /*92b0*/  IMAD R22, R38.reuse, R26, RZ ;  /* 0x0000001a26167224 */ /* 0x040fe400078e02ff */
[C---:B------:R-:W-:Y:S02]  /*92c0*/  IMAD R15, R38.reuse, R15, RZ ;  /* 0x0000000f260f7224 */ /* 0x040fe400078e02ff */
[----:B------:R-:W-:Y:S02]  /*92d0*/  IMAD R26, R38, R30, RZ ;  /* 0x0000001e261a7224 */ /* 0x000fe400078e02ff */
[----:B------:R-:W-:Y:S02]  /*92e0*/  IMAD R13, R32, R40, R13 ;  /* 0x00000028200d7224 */ /* 0x000fe400078e020d */
[C---:B------:R-:W-:Y:S01]  /*92f0*/  IMAD R30, R38.reuse, R34, RZ ;  /* 0x00000022261e7224 */ /* 0x040fe200078e02ff */
[----:B------:R-:W-:Y:S01]  /*9300*/  I2IP.S8.S32.SAT R34, R11, R10, RZ ;  /* 0x0000000a0b227239 */ /* 0x000fe200000014ff */
[----:B------:R-:W-:Y:S01]  /*9310*/  IMAD R16, R38, R16, RZ ;  /* 0x0000001026107224 */ /* 0x000fe200078e02ff */
[----:B------:R-:W-:Y:S01]  /*9320*/  SHF.R.S32.HI R10, RZ, 0x18, R61 ;  /* 0x00000018ff0a7819 */ /* 0x000fe2000001143d */
[----:B------:R-:W-:Y:S01]  /*9330*/  IMAD R14, R6, R40, R14 ;  /* 0x00000028060e7224 */ /* 0x000fe200078e020e */
[----:B------:R-:W-:Y:S01]  /*9340*/  I2IP.S8.S32.SAT R61, R9, R8, R34 ;  /* 0x00000008093d7239 */ /* 0x000fe20000001422 */
[----:B------:R-:W-:Y:S01]  /*9350*/  IMAD R17, R38, R17, RZ ;  /* 0x0000001126117224 */ /* 0x000fe200078e02ff */
[----:B------:R-:W-:Y:S01]  /*9360*/  SHF.R.S32.HI R11, RZ, 0x18, R60 ;  /* 0x00000018ff0b7819 */ /* 0x000fe2000001143c */
[----:B------:R-:W-:Y:S01]  /*9370*/  IMAD R15, R42, R40, R15 ;  /* 0x000000282a0f7224 */ /* 0x000fe200078e020f */
[----:B------:R-:W-:Y:S01]  /*9380*/  I2IP.S8.S32.SAT R60, R5, R4, R33 ;  /* 0x00000004053c7239 */ /* 0x000fe20000001421 */
[C---:B------:R-:W-:Y:S01]  /*9390*/  IMAD R18, R38.reuse, R18, RZ ;  /* 0x0000001226127224 */ /* 0x040fe200078e02ff */
[----:B------:R-:W-:Y:S01]  /*93a0*/  SHF.R.S32.HI R5, RZ, 0x18, R58 ;  /* 0x00000018ff057819 */ /* 0x000fe2000001143a */
[----:B------:R-:W-:Y:S01]  /*93b0*/  IMAD R16, R7, R40, R16 ;  /* 0x0000002807107224 */ /* 0x000fe200078e0210 */
[----:B------:R-:W-:Y:S01]  /*93c0*/  I2IP.S8.S32.SAT R14, R15, R14, RZ ;  /* 0x0000000e0f0e7239 */ /* 0x000fe200000014ff */
[----:B------:R-:W-:Y:S01]  /*93d0*/  IMAD R19, R38, R19, RZ ;  /* 0x0000001326137224 */ /* 0x000fe200078e02ff */
[----:B------:R-:W-:Y:S01]  /*93e0*/  SHF.R.S32.HI R7, RZ, 0x18, R48 ;  /* 0x00000018ff077819 */ /* 0x000fe20000011430 */
[----:B------:R-:W-:Y:S01]  /*93f0*/  IMAD R17, R10, R40, R17 ;  /* 0x000000280a117224 */ /* 0x000fe200078e0211 */
[----:B------:R-:W-:Y:S01]  /*9400*/  I2IP.S8.S32.SAT R62, R13, R12, R14 ;  /* 0x0000000c0d3e7239 */ /* 0x000fe2000000140e */
[-C--:B------:R-:W-:Y:S01]  /*9410*/  IMAD R18, R11, R40.reuse, R18 ;  /* 0x000000280b127224 */ /* 0x080fe200078e0212 */
[----:B------:R-:W-:Y:S01]  /*9420*/  SHF.R.S32.HI R6, RZ, 0x18, R57 ;  /* 0x00000018ff067819 */ /* 0x000fe20000011439 */
[----:B------:R-:W-:Y:S02]  /*9430*/  IMAD.MOV.U32 R4, RZ, RZ, R59 ;  /* 0x000000ffff047224 */ /* 0x000fe400078e003b */
[-C--:B------:R-:W-:Y:S02]  /*9440*/  IMAD R19, R43, R40.reuse, R19 ;  /* 0x000000282b137224 */ /* 0x080fe400078e0213 */
[----:B------:R-:W-:Y:S01]  /*9450*/  IMAD R0, R4, R40, R0 ;  /* 0x0000002804007224 */ /* 0x000fe200078e0200 */
[----:B------:R-:W-:Y:S01]  /*9460*/  MOV R4, R56 ;  /* 0x0000003800047202 */ /* 0x000fe20000000f00 */
[----:B------:R-:W-:Y:S01]  /*9470*/  IMAD R23, R38, R23, RZ ;  /* 0x0000001726177224 */ /* 0x000fe200078e02ff */
[----:B------:R-:W-:Y:S01]  /*9480*/  I2IP.S8.S32.SAT R18, R19, R18, RZ ;  /* 0x0000001213127239 */ /* 0x000fe200000014ff */
[-C--:B------:R-:W-:Y:S01]  /*9490*/  IMAD R2, R5, R40.reuse, R2 ;  /* 0x0000002805027224 */ /* 0x080fe200078e0202 */
[----:B------:R-:W-:Y:S01]  /*94a0*/  SHF.R.S32.HI R5, RZ, 0x18, R55 ;  /* 0x00000018ff057819 */ /* 0x000fe20000011437 */
[----:B------:R-:W-:Y:S01]  /*94b0*/  IMAD R3, R6, R40, R3 ;  /* 0x0000002806037224 */ /* 0x000fe200078e0203 */
[----:B------:R-:W-:Y:S01]  /*94c0*/  I2IP.S8.S32.SAT R63, R17, R16, R18 ;  /* 0x00000010113f7239 */ /* 0x000fe20000001412 */
[-C--:B------:R-:W-:Y:S01]  /*94d0*/  IMAD R23, R44, R40.reuse, R23 ;  /* 0x000000282c177224 */ /* 0x080fe200078e0217 */
[----:B------:R-:W-:Y:S01]  /*94e0*/  SHF.R.S32.HI R6, RZ, 0x18, R54 ;  /* 0x00000018ff067819 */ /* 0x000fe20000011436 */
[-C--:B------:R-:W-:Y:S01]  /*94f0*/  IMAD R20, R4, R40.reuse, R20 ;  /* 0x0000002804147224 */ /* 0x080fe200078e0214 */
[----:B------:R-:W-:Y:S01]  /*9500*/  MOV R4, R53 ;  /* 0x0000003500047202 */ /* 0x000fe20000000f00 */
[----:B------:R1:W-:Y:S01]  /*9510*/  STS.128 [R69+UR44+0x5200], R60 ;  /* 0x0052003c45007988 */ /* 0x0003e20008000c2c */
[----:B------:R-:W-:Y:S01]  /*9520*/  IMAD R27, R38, R27, RZ ;  /* 0x0000001b261b7224 */ /* 0x000fe200078e02ff */
[----:B------:R-:W-:Y:S01]  /*9530*/  I2IP.S8.S32.SAT R3, R23, R3, RZ ;  /* 0x0000000317037239 */ /* 0x000fe200000014ff */
[-C--:B------:R-:W-:Y:S01]  /*9540*/  IMAD R21, R5, R40.reuse, R21 ;  /* 0x0000002805157224 */ /* 0x080fe200078e0215 */
[----:B------:R-:W-:Y:S01]  /*9550*/  SHF.R.S32.HI R5, RZ, 0x18, R52 ;  /* 0x00000018ff057819 */ /* 0x000fe20000011434 */
[-C--:B------:R-:W-:Y:S01]  /*9560*/  IMAD R22, R6, R40.reuse, R22 ;  /* 0x0000002806167224 */ /* 0x080fe200078e0216 */
[----:B------:R-:W-:Y:S01]  /*9570*/  SHF.R.S32.HI R6, RZ, 0x18, R49 ;  /* 0x00000018ff067819 */ /* 0x000fe20000011431 */
[-C--:B------:R-:W-:Y:S02]  /*9580*/  IMAD R27, R45, R40.reuse, R27 ;  /* 0x000000282d1b7224 */ /* 0x080fe400078e021b */
[-C--:B------:R-:W-:Y:S01]  /*9590*/  IMAD R24, R4, R40.reuse, R24 ;  /* 0x0000002804187224 */ /* 0x080fe200078e0218 */
[----:B------:R-:W-:Y:S01]  /*95a0*/  SHF.R.S32.HI R4, RZ, 0x18, R51 ;  /* 0x00000018ff047819 */ /* 0x000fe20000011433 */
[----:B------:R-:W-:Y:S01]  /*95b0*/  IMAD R25, R5, R40, R25 ;  /* 0x0000002805197224 */ /* 0x000fe200078e0219 */
[----:B------:R-:W-:Y:S01]  /*95c0*/  MOV R5, R50 ;  /* 0x0000003200057202 */ /* 0x000fe20000000f00 */
[----:B------:R-:W-:Y:S02]  /*95d0*/  IMAD R31, R38, R31, RZ ;  /* 0x0000001f261f7224 */ /* 0x000fe400078e02ff */
[----:B------:R-:W-:Y:S01]  /*95e0*/  IMAD R26, R4, R40, R26 ;  /* 0x00000028041a7224 */ /* 0x000fe200078e021a */
[----:B------:R-:W-:Y:S01]  /*95f0*/  I2IP.S8.S32.SAT R4, R2, R0, R3 ;  /* 0x0000000002047239 */ /* 0x000fe20000001403 */
[-C--:B------:R-:W-:Y:S02]  /*9600*/  IMAD R31, R46, R40.reuse, R31 ;  /* 0x000000282e1f7224 */ /* 0x080fe400078e021f */
[----:B------:R-:W-:Y:S01]  /*9610*/  IMAD R28, R5, R40, R28 ;  /* 0x00000028051c7224 */ /* 0x000fe200078e021c */
[----:B------:R-:W-:Y:S01]  /*9620*/  I2IP.S8.S32.SAT R5, R27, R22, RZ ;  /* 0x000000161b057239 */ /* 0x000fe200000014ff */
[----:B------:R-:W-:Y:S01]  /*9630*/  IMAD R29, R6, R40, R29 ;  /* 0x00000028061d7224 */ /* 0x000fe200078e021d */
[----:B------:R-:W-:Y:S01]  /*9640*/  I2IP.S8.S32.SAT R6, R31, R26, RZ ;  /* 0x0000001a1f067239 */ /* 0x000fe200000014ff */
[----:B------:R-:W-:Y:S01]  /*9650*/  IMAD R35, R38, R35, RZ ;  /* 0x0000002326237224 */ /* 0x000fe200078e02ff */
[----:B------:R-:W-:Y:S01]  /*9660*/  I2IP.S8.S32.SAT R5, R21, R20, R5 ;  /* 0x0000001415057239 */ /* 0x000fe20000001405 */
[----:B------:R-:W-:Y:S01]  /*9670*/  IMAD R30, R7, R40, R30 ;  /* 0x00000028071e7224 */ /* 0x000fe200078e021e */
[----:B------:R-:W-:Y:S01]  /*9680*/  I2IP.S8.S32.SAT R6, R25, R24, R6 ;  /* 0x0000001819067239 */ /* 0x000fe20000001406 */
[----:B------:R-:W-:Y:S05]  /*9690*/  IMAD R35, R47, R40, R35 ;  /* 0x000000282f237224 */ /* 0x000fea00078e0223 */
[----:B------:R-:W-:Y:S04]  /*96a0*/  I2IP.S8.S32.SAT R7, R35, R30, RZ ;  /* 0x0000001e23077239 */ /* 0x000fe800000014ff */
[----:B------:R-:W-:Y:S05]  /*96b0*/  I2IP.S8.S32.SAT R7, R29, R28, R7 ;  /* 0x0000001c1d077239 */ /* 0x000fea0000001407 */
        /* <DEDUP_REMOVED lines=18> */
.L_x_131:
[----:B------:R-:W-:Y:S05]  /*97e0*/  BSYNC.RECONVERGENT B0 ;  /* 0x0000000000007941 */ /* 0x000fea0003800200 */
.L_x_130:
[----:B------:R-:W-:Y:S01]  /*97f0*/  R2UR UR5, R76 ;  /* 0x000000004c0572ca */ /* 0x000fe200000e0000 */
[----:B------:R-:W-:Y:S01]  /*9800*/  BAR.SYNC.DEFER_BLOCKING 0x1, 0x80 ;  /* 0x0042000000007b1d */ /* 0x000fe20000010000 */
[----:B------:R-:W-:Y:S01]  /*9810*/  R2UR UR4, R77 ;  /* 0x000000004d0472ca */ /* 0x000fe200000e0000 */
[----:B------:R-:W-:Y:S01]  /*9820*/  UISETP.NE.AND UP0, UPT, UR46, URZ, UPT ;  /* 0x000000ff2e00728c */ /* 0x000fe2000bf05270 */
[----:B------:R-:W-:Y:S02]  /*9830*/  ISETP.NE.AND P0, PT, R79, 0x2, PT ;  /* 0x000000024f00780c */ /* 0x000fe40003f05270 */
[----:B------:R-:W-:Y:S02]  /*9840*/  ISETP.NE.AND P1, PT, R36, 0x4, PT ;  /* 0x000000042400780c */ /* 0x000fe40003f25270 */
[----:B------:R-:W-:Y:S02]  /*9850*/  SEL R2, RZ, 0x1, P0 ;  /* 0x00000001ff027807 */ /* 0x000fe40000000000 */
[----:B------:R-:W-:Y:S02]  /*9860*/  SEL R0, RZ, 0x1, P1 ;  /* 0x00000001ff007807 */ /* 0x000fe40000800000 */
[----:B------:R-:W-:Y:S01]  /*9870*/  LOP3.LUT R83, R83, R2, RZ, 0x3c, !PT ;  /* 0x0000000253537212 */ /* 0x000fe200078e3cff */
[----:B------:R-:W-:Y:S01]  /*9880*/  UIADD3 UR31, UPT, UPT, UR37, UR5, URZ ;  /* 0x00000005251f7290 */ /* 0x000fe2000fffe0ff */
[----:B------:R-:W-:Y:S01]  /*9890*/  LOP3.LUT R84, R84, R0, RZ, 0x3c, !PT ;  /* 0x0000000054547212 */ /* 0x000fe200078e3cff */
[----:B------:R-:W-:Y:S01]  /*98a0*/  UIADD3 UR30, UPT, UPT, UR38, UR4, URZ ;  /* 0x00000004261e7290 */ /* 0x000fe2000fffe0ff */
[----:B------:R-:W-:Y:S02]  /*98b0*/  SEL R79, R79, RZ, P0 ;  /* 0x000000ff4f4f7207 */ /* 0x000fe40000000000 */
[----:B------:R-:W-:Y:S01]  /*98c0*/  SEL R36, R36, RZ, P1 ;  /* 0x000000ff24247207 */ /* 0x000fe20000800000 */
[----:B------:R-:W-:Y:S01]  /*98d0*/  UMOV UR36, UR59 ;  /* 0x0000003b00247c82 */ /* 0x000fe20008000000 */
[----:B------:R-:W-:Y:S07]  /*98e0*/  BRA.U UP0, `(.L_x_132) ;  /* 0xffffffb900c47547 */ /* 0x000fee000b83ffff */
[----:B------:R-:W-:Y:S05]  /*98f0*/  EXIT ;  /* 0x000000000000794d */ /* 0x000fea0003800000 */
.L_x_24:
[----:B---3--:R3:W4:Y:S02]  /*9900*/  SYNCS.PHASECHK.TRANS64.TRYWAIT P0, [R0+URZ+0x110], R2 ;  /* 0x00011002000075a7 */ /* 0x00872400080011ff */
[----:B----4-:R-:W-:Y:S05]  /*9910*/  @!P0 NANOSLEEP.SYNCS 0x989680 ;  /* 0x009896800000895d */ /* 0x010fea0003900000 */
[----:B------:R-:W4:Y:S02]  /*9920*/  @!P0 SYNCS.PHASECHK.TRANS64 P0, [R0+URZ+0x110], R2 ;  /* 0x00011002000085a7 */ /* 0x000f2400080010ff */
[----:B----4-:R-:W-:Y:S05]  /*9930*/  @!P0 BRA `(.L_x_24) ;  /* 0xfffffffc00f08947 */ /* 0x010fea000383ffff */
[----:B------:R-:W-:Y:S05]  /*9940*/  BRA `(.L_x_133) ;  /* 0xffffff7c00f47947 */ /* 0x000fea000383ffff */
.L_x_27:
[----:B--2---:R-:W-:-:S07]  /*9950*/  MOV R0, UR33 ;  /* 0x0000002100007c02 */ /* 0x004fce0008000f00 */
.L_x_134:
[----:B--2---:R2:W3:Y:S02]  /*9960*/  SYNCS.PHASECHK.TRANS64.TRYWAIT P0, [R0+URZ+0x28], R3 ;  /* 0x00002803000075a7 */ /* 0x0044e400080011ff */
[----:B---3--:R-:W-:Y:S05]  /*9970*/  @!P0 NANOSLEEP.SYNCS 0x989680 ;  /* 0x009896800000895d */ /* 0x008fea0003900000 */
[----:B------:R-:W3:Y:S02]  /*9980*/  @!P0 SYNCS.PHASECHK.TRANS64 P0, [R0+URZ+0x28], R3 ;  /* 0x00002803000085a7 */ /* 0x000ee400080010ff */
[----:B---3--:R-:W-:Y:S05]  /*9990*/  @!P0 BRA `(.L_x_134) ;  /* 0xfffffffc00f08947 */ /* 0x008fea000383ffff */
[----:B------:R-:W-:Y:S05]  /*99a0*/  BRA `(.L_x_26) ;  /* 0xffffff80003c7947 */ /* 0x000fea000383ffff */
.L_x_34:
[----:B-1----:R-:W-:-:S07]  /*99b0*/  MOV R0, UR17 ;  /* 0x0000001100007c02 */ /* 0x002fce0008000f00 */
.L_x_135:
[----:B-1----:R1:W2:Y:S02]  /*99c0*/  SYNCS.PHASECHK.TRANS64.TRYWAIT P0, [R0+URZ+0x28], R3 ;  /* 0x00002803000075a7 */ /* 0x0022a400080011ff */
[----:B--2---:R-:W-:Y:S05]  /*99d0*/  @!P0 NANOSLEEP.SYNCS 0x989680 ;  /* 0x009896800000895d */ /* 0x004fea0003900000 */
[----:B------:R-:W2:Y:S02]  /*99e0*/  @!P0 SYNCS.PHASECHK.TRANS64 P0, [R0+URZ+0x28], R3 ;  /* 0x00002803000085a7 */ /* 0x000ea400080010ff */
[----:B--2---:R-:W-:Y:S05]  /*99f0*/  @!P0 BRA `(.L_x_135) ;  /* 0xfffffffc00f08947 */ /* 0x004fea000383ffff */
[----:B------:R-:W-:Y:S05]  /*9a00*/  BRA `(.L_x_33) ;  /* 0xffffff8000f87947 */ /* 0x000fea000383ffff */
.L_x_39:
[----:B-1----:R1:W2:Y:S02]  /*9a10*/  SYNCS.PHASECHK.TRANS64.TRYWAIT P0, [R3+URZ+0xa0], R0 ;  /* 0x0000a000030075a7 */ /* 0x0022a400080011ff */
[----:B--2---:R-:W-:Y:S05]  /*9a20*/  @!P0 NANOSLEEP.SYNCS 0x989680 ;  /* 0x009896800000895d */ /* 0x004fea0003900000 */
[----:B------:R-:W2:Y:S02]  /*9a30*/  @!P0 SYNCS.PHASECHK.TRANS64 P0, [R3+URZ+0xa0], R0 ;  /* 0x0000a000030085a7 */ /* 0x000ea400080010ff */
[----:B--2---:R-:W-:Y:S05]  /*9a40*/  @!P0 BRA `(.L_x_39) ;  /* 0xfffffffc00f08947 */ /* 0x004fea000383ffff */
[----:B------:R-:W-:Y:S05]  /*9a50*/  BRA `(.L_x_136) ;  /* 0xffffff84009c7947 */ /* 0x000fea000383ffff */
.L_x_43:
[----:B------:R-:W-:-:S07]  /*9a60*/  MOV R0, UR4 ;  /* 0x0000000400007c02 */ /* 0x000fce0008000f00 */
.L_x_137:
[----:B-1----:R1:W2:Y:S02]  /*9a70*/  SYNCS.PHASECHK.TRANS64.TRYWAIT P0, [R0+URZ], R2 ;  /* 0x00000002000075a7 */ /* 0x0022a400080011ff */
[----:B--2---:R-:W-:Y:S05]  /*9a80*/  @!P0 NANOSLEEP.SYNCS 0x989680 ;  /* 0x009896800000895d */ /* 0x004fea0003900000 */
[----:B------:R-:W2:Y:S02]  /*9a90*/  @!P0 SYNCS.PHASECHK.TRANS64 P0, [R0+URZ], R2 ;  /* 0x00000002000085a7 */ /* 0x000ea400080010ff */
[----:B--2---:R-:W-:Y:S05]  /*9aa0*/  @!P0 BRA `(.L_x_137) ;  /* 0xfffffffc00f08947 */ /* 0x004fea000383ffff */
[----:B------:R-:W-:Y:S05]  /*9ab0*/  BRA `(.L_x_138) ;  /* 0xffffff8c00487947 */ /* 0x000fea000383ffff */
.L_x_44:
[----:B------:R-:W-:-:S07]  /*9ac0*/  MOV R0, UR5 ;  /* 0x0000000500007c02 */ /* 0x000fce0008000f00 */
.L_x_139:
[----:B-1----:R1:W2:Y:S02]  /*9ad0*/  SYNCS.PHASECHK.TRANS64.TRYWAIT P0, [R0+URZ], R3 ;  /* 0x00000003000075a7 */ /* 0x0022a400080011ff */
[----:B--2---:R-:W-:Y:S05]  /*9ae0*/  @!P0 NANOSLEEP.SYNCS 0x989680 ;  /* 0x009896800000895d */ /* 0x004fea0003900000 */
[----:B------:R-:W2:Y:S02]  /*9af0*/  @!P0 SYNCS.PHASECHK.TRANS64 P0, [R0+URZ], R3 ;  /* 0x00000003000085a7 */ /* 0x000ea400080010ff */
[----:B--2---:R-:W-:Y:S05]  /*9b00*/  @!P0 BRA `(.L_x_139) ;  /* 0xfffffffc00f08947 */ /* 0x004fea000383ffff */
[----:B------:R-:W-:Y:S05]  /*9b10*/  BRA `(.L_x_140) ;  /* 0xffffff8c00547947 */ /* 0x000fea000383ffff */
.L_x_45:
[----:B------:R-:W-:-:S07]  /*9b20*/  MOV R0, UR5 ;  /* 0x0000000500007c02 */ /* 0x000fce0008000f00 */
.L_x_141:
[----:B-1----:R1:W2:Y:S02]  /*9b30*/  SYNCS.PHASECHK.TRANS64.TRYWAIT P0, [R0+URZ], R3 ;  /* 0x00000003000075a7 */ /* 0x0022a400080011ff */
[----:B--2---:R-:W-:Y:S05]  /*9b40*/  @!P0 NANOSLEEP.SYNCS 0x989680 ;  /* 0x009896800000895d */ /* 0x004fea0003900000 */
[----:B------:R-:W2:Y:S02]  /*9b50*/  @!P0 SYNCS.PHASECHK.TRANS64 P0, [R0+URZ], R3 ;  /* 0x00000003000085a7 */ /* 0x000ea400080010ff */
[----:B--2---:R-:W-:Y:S05]  /*9b60*/  @!P0 BRA `(.L_x_141) ;  /* 0xfffffffc00f08947 */ /* 0x004fea000383ffff */
[----:B------:R-:W-:Y:S05]  /*9b70*/  BRA `(.L_x_142) ;  /* 0xffffff8c00607947 */ /* 0x000fea000383ffff */
.L_x_46:
[----:B------:R-:W-:-:S07]  /*9b80*/  MOV R0, UR5 ;  /* 0x0000000500007c02 */ /* 0x000fce0008000f00 */
.L_x_143:
[----:B-1----:R1:W2:Y:S02]  /*9b90*/  SYNCS.PHASECHK.TRANS64.TRYWAIT P0, [R0+URZ], R3 ;  /* 0x00000003000075a7 */ /* 0x0022a400080011ff */
[----:B--2---:R-:W-:Y:S05]  /*9ba0*/  @!P0 NANOSLEEP.SYNCS 0x989680 ;  /* 0x009896800000895d */ /* 0x004fea0003900000 */
[----:B------:R-:W2:Y:S02]  /*9bb0*/  @!P0 SYNCS.PHASECHK.TRANS64 P0, [R0+URZ], R3 ;  /* 0x00000003000085a7 */ /* 0x000ea400080010ff */
[----:B--2---:R-:W-:Y:S05]  /*9bc0*/  @!P0 BRA `(.L_x_143) ;  /* 0xfffffffc00f08947 */ /* 0x004fea000383ffff */
[----:B------:R-:W-:Y:S05]  /*9bd0*/  BRA `(.L_x_144) ;  /* 0xffffff8c006c7947 */ /* 0x000fea000383ffff */
.L_x_49:
[----:B--2---:R2:W3:Y:S02]  /*9be0*/  SYNCS.PHASECHK.TRANS64.TRYWAIT P0, [R2+URZ+0x100], R4 ;  /* 0x00010004020075a7 */ /* 0x0044e400080011ff */
[----:B---3--:R-:W-:Y:S05]  /*9bf0*/  @!P0 NANOSLEEP.SYNCS 0x989680 ;  /* 0x009896800000895d */ /* 0x008fea0003900000 */
[----:B------:R-:W3:Y:S02]  /*9c00*/  @!P0 SYNCS.PHASECHK.TRANS64 P0, [R2+URZ+0x100], R4 ;  /* 0x00010004020085a7 */ /* 0x000ee400080010ff */
[----:B---3--:R-:W-:Y:S05]  /*9c10*/  @!P0 BRA `(.L_x_49) ;  /* 0xfffffffc00f08947 */ /* 0x008fea000383ffff */
[----:B------:R-:W-:Y:S05]  /*9c20*/  BRA `(.L_x_145) ;  /* 0xffffff8c00c87947 */ /* 0x000fea000383ffff */
.L_x_50:
[----:B------:R-:W-:-:S07]  /*9c30*/  MOV R2, UR4 ;  /* 0x0000000400027c02 */ /* 0x000fce0008000f00 */
.L_x_146:
[----:B--2---:R2:W3:Y:S02]  /*9c40*/  SYNCS.PHASECHK.TRANS64.TRYWAIT P0, [R2+URZ+0xb0], R5 ;  /* 0x0000b005020075a7 */ /* 0x0044e400080011ff */
[----:B---3--:R-:W-:Y:S05]  /*9c50*/  @!P0 NANOSLEEP.SYNCS 0x989680 ;  /* 0x009896800000895d */ /* 0x008fea0003900000 */
[----:B------:R-:W3:Y:S02]  /*9c60*/  @!P0 SYNCS.PHASECHK.TRANS64 P0, [R2+URZ+0xb0], R5 ;  /* 0x0000b005020085a7 */ /* 0x000ee400080010ff */
[----:B---3--:R-:W-:Y:S05]  /*9c70*/  @!P0 BRA `(.L_x_146) ;  /* 0xfffffffc00f08947 */ /* 0x008fea000383ffff */
[----:B------:R-:W-:Y:S05]  /*9c80*/  BRA `(.L_x_147) ;  /* 0xffffff8c00d87947 */ /* 0x000fea000383ffff */
.L_x_51:
[----:B--2---:R2:W3:Y:S02]  /*9c90*/  SYNCS.PHASECHK.TRANS64.TRYWAIT P1, [R2+URZ+0xa0], R4 ;  /* 0x0000a004020075a7 */ /* 0x0044e400080211ff */
[----:B---3--:R-:W-:Y:S05]  /*9ca0*/  @!P1 NANOSLEEP.SYNCS 0x989680 ;  /* 0x009896800000995d */ /* 0x008fea0003900000 */
[----:B------:R-:W3:Y:S02]  /*9cb0*/  @!P1 SYNCS.PHASECHK.TRANS64 P1, [R2+URZ+0xa0], R4 ;  /* 0x0000a004020095a7 */ /* 0x000ee400080210ff */
[----:B---3--:R-:W-:Y:S05]  /*9cc0*/  @!P1 BRA `(.L_x_51) ;  /* 0xfffffffc00f09947 */ /* 0x008fea000383ffff */
[----:B------:R-:W-:Y:S05]  /*9cd0*/  BRA `(.L_x_148) ;  /* 0xffffff9000087947 */ /* 0x000fea000383ffff */
.L_x_54:
[----:B------:R-:W-:-:S07]  /*9ce0*/  MOV R0, UR4 ;  /* 0x0000000400007c02 */ /* 0x000fce0008000f00 */
.L_x_149:
[----:B--2---:R2:W3:Y:S02]  /*9cf0*/  SYNCS.PHASECHK.TRANS64.TRYWAIT P0, [R0+URZ+0xb0], R2 ;  /* 0x0000b002000075a7 */ /* 0x0044e400080011ff */
[----:B---3--:R-:W-:Y:S05]  /*9d00*/  @!P0 NANOSLEEP.SYNCS 0x989680 ;  /* 0x009896800000895d */ /* 0x008fea0003900000 */
[----:B------:R-:W3:Y:S02]  /*9d10*/  @!P0 SYNCS.PHASECHK.TRANS64 P0, [R0+URZ+0xb0], R2 ;  /* 0x0000b002000085a7 */ /* 0x000ee400080010ff */
[----:B---3--:R-:W-:Y:S05]  /*9d20*/  @!P0 BRA `(.L_x_149) ;  /* 0xfffffffc00f08947 */ /* 0x008fea000383ffff */
[----:B------:R-:W-:Y:S05]  /*9d30*/  BRA `(.L_x_53) ;  /* 0xffffff90005c7947 */ /* 0x000fea000383ffff */
.L_x_61:
[----:B-1----:R1:W2:Y:S02]  /*9d40*/  SYNCS.PHASECHK.TRANS64.TRYWAIT P1, [R0+URZ+0xa0], R2 ;  /* 0x0000a002000075a7 */ /* 0x0022a400080211ff */
[----:B--2---:R-:W-:Y:S05]  /*9d50*/  @!P1 NANOSLEEP.SYNCS 0x989680 ;  /* 0x009896800000995d */ /* 0x004fea0003900000 */
[----:B------:R-:W2:Y:S02]  /*9d60*/  @!P1 SYNCS.PHASECHK.TRANS64 P1, [R0+URZ+0xa0], R2 ;  /* 0x0000a002000095a7 */ /* 0x000ea400080210ff */
[----:B--2---:R-:W-:Y:S05]  /*9d70*/  @!P1 BRA `(.L_x_61) ;  /* 0xfffffffc00f09947 */ /* 0x004fea000383ffff */
[----:B------:R-:W-:Y:S05]  /*9d80*/  BRA `(.L_x_150) ;  /* 0xffffff9400d07947 */ /* 0x000fea000383ffff */
.L_x_62:
[----:B------:R-:W-:-:S07]  /*9d90*/  MOV R2, UR31 ;  /* 0x0000001f00027c02 */ /* 0x000fce0008000f00 */
.L_x_151:
[----:B-1----:R1:W2:Y:S02]  /*9da0*/  SYNCS.PHASECHK.TRANS64.TRYWAIT P0, [R2+URZ+0xe0], R0 ;  /* 0x0000e000020075a7 */ /* 0x0022a400080011ff */
[----:B--2---:R-:W-:Y:S05]  /*9db0*/  @!P0 NANOSLEEP.SYNCS 0x989680 ;  /* 0x009896800000895d */ /* 0x004fea0003900000 */
[----:B------:R-:W2:Y:S02]  /*9dc0*/  @!P0 SYNCS.PHASECHK.TRANS64 P0, [R2+URZ+0xe0], R0 ;  /* 0x0000e000020085a7 */ /* 0x000ea400080010ff */
[----:B--2---:R-:W-:Y:S05]  /*9dd0*/  @!P0 BRA `(.L_x_151) ;  /* 0xfffffffc00f08947 */ /* 0x004fea000383ffff */
[----:B------:R-:W-:Y:S05]  /*9de0*/  BRA `(.L_x_152) ;  /* 0xffffff9800207947 */ /* 0x000fea000383ffff */
.L_x_65:
[----:B------:R-:W-:Y:S07]  /*9df0*/  MOV R0, UR5 ;  /* 0x0000000500007c02 */ /* 0x000fee0008000f00 */
.L_x_153:
[----:B-1----:R1:W2:Y:S02]  /*9e00*/  SYNCS.PHASECHK.TRANS64.TRYWAIT P0, [R0+URZ], R2 ;  /* 0x00000002000075a7 */ /* 0x0022a400080011ff */
[----:B--2---:R-:W-:Y:S05]  /*9e10*/  @!P0 NANOSLEEP.SYNCS 0x989680 ;  /* 0x009896800000895d */ /* 0x004fea0003900000 */
[----:B------:R-:W2:Y:S02]  /*9e20*/  @!P0 SYNCS.PHASECHK.TRANS64 P0, [R0+URZ], R2 ;  /* 0x00000002000085a7 */ /* 0x000ea400080010ff */
[----:B--2---:R-:W-:Y:S05]  /*9e30*/  @!P0 BRA `(.L_x_153) ;  /* 0xfffffffc00f08947 */ /* 0x004fea000383ffff */
[----:B------:R-:W-:Y:S05]  /*9e40*/  BRA `(.L_x_64) ;  /* 0xffffff98003c7947 */ /* 0x000fea000383ffff */
.L_x_68:
[----:B------:R-:W-:-:S07]  /*9e50*/  MOV R0, UR4 ;  /* 0x0000000400007c02 */ /* 0x000fce0008000f00 */
.L_x_154:
[----:B--2---:R2:W4:Y:S02]  /*9e60*/  SYNCS.PHASECHK.TRANS64.TRYWAIT P0, [R0+URZ], R2 ;  /* 0x00000002000075a7 */ /* 0x00452400080011ff */
[----:B----4-:R-:W-:Y:S05]  /*9e70*/  @!P0 NANOSLEEP.SYNCS 0x989680 ;  /* 0x009896800000895d */ /* 0x010fea0003900000 */
[----:B------:R-:W4:Y:S02]  /*9e80*/  @!P0 SYNCS.PHASECHK.TRANS64 P0, [R0+URZ], R2 ;  /* 0x00000002000085a7 */ /* 0x000f2400080010ff */
[----:B----4-:R-:W-:Y:S05]  /*9e90*/  @!P0 BRA `(.L_x_154) ;  /* 0xfffffffc00f08947 */ /* 0x010fea000383ffff */
[----:B------:R-:W-:Y:S05]  /*9ea0*/  BRA `(.L_x_155) ;  /* 0xffffff9c00187947 */ /* 0x000fea000383ffff */
.L_x_69:
[----:B------:R-:W-:-:S07]  /*9eb0*/  MOV R0, UR5 ;  /* 0x0000000500007c02 */ /* 0x000fce0008000f00 */
.L_x_156:
[----:B-1----:R1:W2:Y:S02]  /*9ec0*/  SYNCS.PHASECHK.TRANS64.TRYWAIT P0, [R0+URZ], R3 ;  /* 0x00000003000075a7 */ /* 0x0022a400080011ff */
[----:B--2---:R-:W-:Y:S05]  /*9ed0*/  @!P0 NANOSLEEP.SYNCS 0x989680 ;  /* 0x009896800000895d */ /* 0x004fea0003900000 */
[----:B------:R-:W2:Y:S02]  /*9ee0*/  @!P0 SYNCS.PHASECHK.TRANS64 P0, [R0+URZ], R3 ;  /* 0x00000003000085a7 */ /* 0x000ea400080010ff */
[----:B--2---:R-:W-:Y:S05]  /*9ef0*/  @!P0 BRA `(.L_x_156) ;  /* 0xfffffffc00f08947 */ /* 0x004fea000383ffff */
[----:B------:R-:W-:Y:S05]  /*9f00*/  BRA `(.L_x_157) ;  /* 0xffffff9c00247947 */ /* 0x000fea000383ffff */
.L_x_70:
[----:B------:R-:W-:-:S07]  /*9f10*/  MOV R0, UR5 ;  /* 0x0000000500007c02 */ /* 0x000fce0008000f00 */
.L_x_158:
[----:B-1----:R1:W2:Y:S02]  /*9f20*/  SYNCS.PHASECHK.TRANS64.TRYWAIT P0, [R0+URZ], R3 ;  /* 0x00000003000075a7 */ /* 0x0022a400080011ff */
[----:B--2---:R-:W-:Y:S05]  /*9f30*/  @!P0 NANOSLEEP.SYNCS 0x989680 ;  /* 0x009896800000895d */ /* 0x004fea0003900000 */
[----:B------:R-:W2:Y:S02]  /*9f40*/  @!P0 SYNCS.PHASECHK.TRANS64 P0, [R0+URZ], R3 ;  /* 0x00000003000085a7 */ /* 0x000ea400080010ff */
[----:B--2---:R-:W-:Y:S05]  /*9f50*/  @!P0 BRA `(.L_x_158) ;  /* 0xfffffffc00f08947 */ /* 0x004fea000383ffff */
[----:B------:R-:W-:Y:S05]  /*9f60*/  BRA `(.L_x_159) ;  /* 0xffffff9c00307947 */ /* 0x000fea000383ffff */
.L_x_71:
[----:B-1----:R-:W-:-:S07]  /*9f70*/  MOV R0, UR4 ;  /* 0x0000000400007c02 */ /* 0x002fce0008000f00 */
.L_x_160:
[----:B-1----:R1:W2:Y:S02]  /*9f80*/  SYNCS.PHASECHK.TRANS64.TRYWAIT P0, [R0+URZ], R2 ;  /* 0x00000002000075a7 */ /* 0x0022a400080011ff */
[----:B--2---:R-:W-:Y:S05]  /*9f90*/  @!P0 NANOSLEEP.SYNCS 0x989680 ;  /* 0x009896800000895d */ /* 0x004fea0003900000 */
[----:B------:R-:W2:Y:S02]  /*9fa0*/  @!P0 SYNCS.PHASECHK.TRANS64 P0, [R0+URZ], R2 ;  /* 0x00000002000085a7 */ /* 0x000ea400080010ff */
[----:B--2---:R-:W-:Y:S05]  /*9fb0*/  @!P0 BRA `(.L_x_160) ;  /* 0xfffffffc00f08947 */ /* 0x004fea000383ffff */
[----:B------:R-:W-:Y:S05]  /*9fc0*/  BRA `(.L_x_161) ;  /* 0xffffff9c003c7947 */ /* 0x000fea000383ffff */
.L_x_76:
[----:B--2---:R2:W3:Y:S02]  /*9fd0*/  SYNCS.PHASECHK.TRANS64.TRYWAIT P0, [R8+URZ+0xa0], R0 ;  /* 0x0000a000080075a7 */ /* 0x0044e400080011ff */
[----:B---3--:R-:W-:Y:S05]  /*9fe0*/  @!P0 NANOSLEEP.SYNCS 0x989680 ;  /* 0x009896800000895d */ /* 0x008fea0003900000 */
[----:B------:R-:W3:Y:S02]  /*9ff0*/  @!P0 SYNCS.PHASECHK.TRANS64 P0, [R8+URZ+0xa0], R0 ;  /* 0x0000a000080085a7 */ /* 0x000ee400080010ff */
[----:B---3--:R-:W-:Y:S05]  /*a000*/  @!P0 BRA `(.L_x_76) ;  /* 0xfffffffc00f08947 */ /* 0x008fea000383ffff */
[----:B------:R-:W-:Y:S05]  /*a010*/  BRA `(.L_x_162) ;  /* 0xffffffa000707947 */ /* 0x000fea000383ffff */
.L_x_79:
[----:B--2---:R-:W-:Y:S07]  /*a020*/  MOV R0, UR21 ;  /* 0x0000001500007c02 */ /* 0x004fee0008000f00 */
.L_x_163:
[----:B--2---:R2:W3:Y:S02]  /*a030*/  SYNCS.PHASECHK.TRANS64.TRYWAIT P1, [R0+URZ+0x98], R2 ;  /* 0x00009802000075a7 */ /* 0x0044e400080211ff */
[----:B---3--:R-:W-:Y:S05]  /*a040*/  @!P1 NANOSLEEP.SYNCS 0x989680 ;  /* 0x009896800000995d */ /* 0x008fea0003900000 */
[----:B------:R-:W3:Y:S02]  /*a050*/  @!P1 SYNCS.PHASECHK.TRANS64 P1, [R0+URZ+0x98], R2 ;  /* 0x00009802000095a7 */ /* 0x000ee400080210ff */
[----:B---3--:R-:W-:Y:S05]  /*a060*/  @!P1 BRA `(.L_x_163) ;  /* 0xfffffffc00f09947 */ /* 0x008fea000383ffff */
[----:B------:R-:W-:Y:S05]  /*a070*/  BRA `(.L_x_78) ;  /* 0xffffffa400ec7947 */ /* 0x000fea000383ffff */
.L_x_82:
[----:B--2---:R-:W-:Y:S07]  /*a080*/  MOV R0, UR21 ;  /* 0x0000001500007c02 */ /* 0x004fee0008000f00 */
.L_x_164:
[----:B--2---:R2:W3:Y:S02]  /*a090*/  SYNCS.PHASECHK.TRANS64.TRYWAIT P0, [R0+URZ+0x70], R4 ;  /* 0x00007004000075a7 */ /* 0x0044e400080011ff */
[----:B---3--:R-:W-:Y:S05]  /*a0a0*/  @!P0 NANOSLEEP.SYNCS 0x989680 ;  /* 0x009896800000895d */ /* 0x008fea0003900000 */
[----:B------:R-:W3:Y:S02]  /*a0b0*/  @!P0 SYNCS.PHASECHK.TRANS64 P0, [R0+URZ+0x70], R4 ;  /* 0x00007004000085a7 */ /* 0x000ee400080010ff */
[----:B---3--:R-:W-:Y:S05]  /*a0c0*/  @!P0 BRA `(.L_x_164) ;  /* 0xfffffffc00f08947 */ /* 0x008fea000383ffff */
[----:B------:R-:W-:Y:S05]  /*a0d0*/  BRA `(.L_x_165) ;  /* 0xffffffa800447947 */ /* 0x000fea000383ffff */
.L_x_83:
[----:B------:R-:W-:Y:S07]  /*a0e0*/  MOV R0, UR21 ;  /* 0x0000001500007c02 */ /* 0x000fee0008000f00 */
.L_x_166:
[----:B--2---:R2:W3:Y:S02]  /*a0f0*/  SYNCS.PHASECHK.TRANS64.TRYWAIT P0, [R0+URZ+0x78], R4 ;  /* 0x00007804000075a7 */ /* 0x0044e400080011ff */
[----:B---3--:R-:W-:Y:S05]  /*a100*/  @!P0 NANOSLEEP.SYNCS 0x989680 ;  /* 0x009896800000895d */ /* 0x008fea0003900000 */
[----:B------:R-:W3:Y:S02]  /*a110*/  @!P0 SYNCS.PHASECHK.TRANS64 P0, [R0+URZ+0x78], R4 ;  /* 0x00007804000085a7 */ /* 0x000ee400080010ff */
[----:B---3--:R-:W-:Y:S05]  /*a120*/  @!P0 BRA `(.L_x_166) ;  /* 0xfffffffc00f08947 */ /* 0x008fea000383ffff */
[----:B------:R-:W-:Y:S05]  /*a130*/  BRA `(.L_x_167) ;  /* 0xffffffa800807947 */ /* 0x000fea000383ffff */
.L_x_84:
[----:B------:R-:W-:Y:S07]  /*a140*/  MOV R0, UR21 ;  /* 0x0000001500007c02 */ /* 0x000fee0008000f00 */
.L_x_168:
[----:B--2---:R2:W3:Y:S02]  /*a150*/  SYNCS.PHASECHK.TRANS64.TRYWAIT P0, [R0+URZ+0x80], R4 ;  /* 0x00008004000075a7 */ /* 0x0044e400080011ff */
[----:B---3--:R-:W-:Y:S05]  /*a160*/  @!P0 NANOSLEEP.SYNCS 0x989680 ;  /* 0x009896800000895d */ /* 0x008fea0003900000 */
[----:B------:R-:W3:Y:S02]  /*a170*/  @!P0 SYNCS.PHASECHK.TRANS64 P0, [R0+URZ+0x80], R4 ;  /* 0x00008004000085a7 */ /* 0x000ee400080010ff */
[----:B---3--:R-:W-:Y:S05]  /*a180*/  @!P0 BRA `(.L_x_168) ;  /* 0xfffffffc00f08947 */ /* 0x008fea000383ffff */
[----:B------:R-:W-:Y:S05]  /*a190*/  BRA `(.L_x_169) ;  /* 0xffffffa800c87947 */ /* 0x000fea000383ffff */
.L_x_85:
[----:B------:R-:W-:Y:S07]  /*a1a0*/  MOV R0, UR21 ;  /* 0x0000001500007c02 */ /* 0x000fee0008000f00 */
.L_x_170:
[----:B--2---:R2:W3:Y:S02]  /*a1b0*/  SYNCS.PHASECHK.TRANS64.TRYWAIT P0, [R0+URZ+0x88], R4 ;  /* 0x00008804000075a7 */ /* 0x0044e400080011ff */
[----:B---3--:R-:W-:Y:S05]  /*a1c0*/  @!P0 NANOSLEEP.SYNCS 0x989680 ;  /* 0x009896800000895d */ /* 0x008fea0003900000 */
[----:B------:R-:W3:Y:S02]  /*a1d0*/  @!P0 SYNCS.PHASECHK.TRANS64 P0, [R0+URZ+0x88], R4 ;  /* 0x00008804000085a7 */ /* 0x000ee400080010ff */
[----:B---3--:R-:W-:Y:S05]  /*a1e0*/  @!P0 BRA `(.L_x_170) ;  /* 0xfffffffc00f08947 */ /* 0x008fea000383ffff */
[----:B------:R-:W-:Y:S05]  /*a1f0*/  BRA `(.L_x_171) ;  /* 0xffffffac00147947 */ /* 0x000fea000383ffff */
.L_x_87:
[----:B------:R-:W-:-:S07]  /*a200*/  MOV R0, UR21 ;  /* 0x0000001500007c02 */ /* 0x000fce0008000f00 */
.L_x_172:
[----:B---3--:R3:W4:Y:S02]  /*a210*/  SYNCS.PHASECHK.TRANS64.TRYWAIT P0, [R0+URZ+0x70], R2 ;  /* 0x00007002000075a7 */ /* 0x00872400080011ff */
[----:B----4-:R-:W-:Y:S05]  /*a220*/  @!P0 NANOSLEEP.SYNCS 0x989680 ;  /* 0x009896800000895d */ /* 0x010fea0003900000 */
[----:B------:R-:W4:Y:S02]  /*a230*/  @!P0 SYNCS.PHASECHK.TRANS64 P0, [R0+URZ+0x70], R2 ;  /* 0x00007002000085a7 */ /* 0x000f2400080010ff */
[----:B----4-:R-:W-:Y:S05]  /*a240*/  @!P0 BRA `(.L_x_172) ;  /* 0xfffffffc00f08947 */ /* 0x010fea000383ffff */
[----:B------:R-:W-:Y:S05]  /*a250*/  BRA `(.L_x_173) ;  /* 0xffffffac008c7947 */ /* 0x000fea000383ffff */
.L_x_88:
[----:B---3--:R-:W-:-:S07]  /*a260*/  MOV R0, UR21 ;  /* 0x0000001500007c02 */ /* 0x008fce0008000f00 */
.L_x_174:
[----:B---3--:R3:W4:Y:S02]  /*a270*/  SYNCS.PHASECHK.TRANS64.TRYWAIT P0, [R0+URZ+0x78], R2 ;  /* 0x00007802000075a7 */ /* 0x00872400080011ff */
[----:B----4-:R-:W-:Y:S05]  /*a280*/  @!P0 NANOSLEEP.SYNCS 0x989680 ;  /* 0x009896800000895d */ /* 0x010fea0003900000 */
[----:B------:R-:W4:Y:S02]  /*a290*/  @!P0 SYNCS.PHASECHK.TRANS64 P0, [R0+URZ+0x78], R2 ;  /* 0x00007802000085a7 */ /* 0x000f2400080010ff */
[----:B----4-:R-:W-:Y:S05]  /*a2a0*/  @!P0 BRA `(.L_x_174) ;  /* 0xfffffffc00f08947 */ /* 0x010fea000383ffff */
[----:B------:R-:W-:Y:S05]  /*a2b0*/  BRA `(.L_x_175) ;  /* 0xffffffac007c7947 */ /* 0x000fea000383ffff */
.L_x_89:
[----:B---3--:R-:W-:-:S07]  /*a2c0*/  MOV R0, UR21 ;  /* 0x0000001500007c02 */ /* 0x008fce0008000f00 */
.L_x_176:
[----:B---3--:R3:W4:Y:S02]  /*a2d0*/  SYNCS.PHASECHK.TRANS64.TRYWAIT P0, [R0+URZ+0x80], R2 ;  /* 0x00008002000075a7 */ /* 0x00872400080011ff */
[----:B----4-:R-:W-:Y:S05]  /*a2e0*/  @!P0 NANOSLEEP.SYNCS 0x989680 ;  /* 0x009896800000895d */ /* 0x010fea0003900000 */
[----:B------:R-:W4:Y:S02]  /*a2f0*/  @!P0 SYNCS.PHASECHK.TRANS64 P0, [R0+URZ+0x80], R2 ;  /* 0x00008002000085a7 */ /* 0x000f2400080010ff */
[----:B----4-:R-:W-:Y:S05]  /*a300*/  @!P0 BRA `(.L_x_176) ;  /* 0xfffffffc00f08947 */ /* 0x010fea000383ffff */
[----:B------:R-:W-:Y:S05]  /*a310*/  BRA `(.L_x_177) ;  /* 0xffffffac006c7947 */ /* 0x000fea000383ffff */
.L_x_91:
[----:B-1----:R1:W2:Y:S02]  /*a320*/  SYNCS.PHASECHK.TRANS64.TRYWAIT P0, [R3+URZ+0xa0], R0 ;  /* 0x0000a000030075a7 */ /* 0x0022a400080011ff */
[----:B--2---:R-:W-:Y:S05]  /*a330*/  @!P0 NANOSLEEP.SYNCS 0x989680 ;  /* 0x009896800000895d */ /* 0x004fea0003900000 */
[----:B------:R-:W2:Y:S02]  /*a340*/  @!P0 SYNCS.PHASECHK.TRANS64 P0, [R3+URZ+0xa0], R0 ;  /* 0x0000a000030085a7 */ /* 0x000ea400080010ff */
[----:B--2---:R-:W-:Y:S05]  /*a350*/  @!P0 BRA `(.L_x_91) ;  /* 0xfffffffc00f08947 */ /* 0x004fea000383ffff */
[----:B------:R-:W-:Y:S05]  /*a360*/  BRA `(.L_x_178) ;  /* 0xffffffb000387947 */ /* 0x000fea000383ffff */
.L_x_102:
[----:B-1----:R1:W2:Y:S02]  /*a370*/  SYNCS.PHASECHK.TRANS64.TRYWAIT P1, [R2+URZ+0x50], R0 ;  /* 0x00005000020075a7 */ /* 0x0022a400080211ff */
[----:B--2---:R-:W-:Y:S05]  /*a380*/  @!P1 NANOSLEEP.SYNCS 0x989680 ;  /* 0x009896800000995d */ /* 0x004fea0003900000 */
[----:B------:R-:W2:Y:S02]  /*a390*/  @!P1 SYNCS.PHASECHK.TRANS64 P1, [R2+URZ+0x50], R0 ;  /* 0x00005000020095a7 */ /* 0x000ea400080210ff */
[----:B--2---:R-:W-:Y:S05]  /*a3a0*/  @!P1 BRA `(.L_x_102) ;  /* 0xfffffffc00f09947 */ /* 0x004fea000383ffff */
[----:B------:R-:W-:Y:S05]  /*a3b0*/  BRA `(.L_x_101) ;  /* 0xffffffbc00ac7947 */ /* 0x000fea000383ffff */
.L_x_104:
[----:B-1----:R1:W2:Y:S02]  /*a3c0*/  SYNCS.PHASECHK.TRANS64.TRYWAIT P0, [R52+URZ+0xc0], R3 ;  /* 0x0000c003340075a7 */ /* 0x0022a400080011ff */
[----:B--2---:R-:W-:Y:S05]  /*a3d0*/  @!P0 NANOSLEEP.SYNCS 0x989680 ;  /* 0x009896800000895d */ /* 0x004fea0003900000 */
[----:B------:R-:W2:Y:S02]  /*a3e0*/  @!P0 SYNCS.PHASECHK.TRANS64 P0, [R52+URZ+0xc0], R3 ;  /* 0x0000c003340085a7 */ /* 0x000ea400080010ff */
[----:B--2---:R-:W-:Y:S05]  /*a3f0*/  @!P0 BRA `(.L_x_104) ;  /* 0xfffffffc00f08947 */ /* 0x004fea000383ffff */
[----:B------:R-:W-:Y:S05]  /*a400*/  BRA `(.L_x_103) ;  /* 0xffffffc000007947 */ /* 0x000fea000383ffff */
.L_x_112:
[----:B--2---:R2:W3:Y:S02]  /*a410*/  SYNCS.PHASECHK.TRANS64.TRYWAIT P0, [R0+URZ+0x50], R2 ;  /* 0x00005002000075a7 */ /* 0x0044e400080011ff */
[----:B---3--:R-:W-:Y:S05]  /*a420*/  @!P0 NANOSLEEP.SYNCS 0x989680 ;  /* 0x009896800000895d */ /* 0x008fea0003900000 */
[----:B------:R-:W3:Y:S02]  /*a430*/  @!P0 SYNCS.PHASECHK.TRANS64 P0, [R0+URZ+0x50], R2 ;  /* 0x00005002000085a7 */ /* 0x000ee400080010ff */
[----:B---3--:R-:W-:Y:S05]  /*a440*/  @!P0 BRA `(.L_x_112) ;  /* 0xfffffffc00f08947 */ /* 0x008fea000383ffff */
[----:B------:R-:W-:Y:S05]  /*a450*/  BRA `(.L_x_111) ;  /* 0xffffffc800f47947 */ /* 0x000fea000383ffff */
.L_x_120:
[----:B--2---:R2:W3:Y:S02]  /*a460*/  SYNCS.PHASECHK.TRANS64.TRYWAIT P0, [R0+URZ+0x50], R4 ;  /* 0x00005004000075a7 */ /* 0x0044e400080011ff */
[----:B---3--:R-:W-:Y:S05]  /*a470*/  @!P0 NANOSLEEP.SYNCS 0x989680 ;  /* 0x009896800000895d */ /* 0x008fea0003900000 */
[----:B------:R-:W3:Y:S02]  /*a480*/  @!P0 SYNCS.PHASECHK.TRANS64 P0, [R0+URZ+0x50], R4 ;  /* 0x00005004000085a7 */ /* 0x000ee400080010ff */
[----:B---3--:R-:W-:Y:S05]  /*a490*/  @!P0 BRA `(.L_x_120) ;  /* 0xfffffffc00f08947 */ /* 0x008fea000383ffff */
[----:B------:R-:W-:Y:S05]  /*a4a0*/  BRA `(.L_x_119) ;  /* 0xffffffd800307947 */ /* 0x000fea000383ffff */
.L_x_128:
[----:B--2---:R2:W3:Y:S02]  /*a4b0*/  SYNCS.PHASECHK.TRANS64.TRYWAIT P0, [R0+URZ+0x50], R2 ;  /* 0x00005002000075a7 */ /* 0x0044e400080011ff */
[----:B---3--:R-:W-:Y:S05]  /*a4c0*/  @!P0 NANOSLEEP.SYNCS 0x989680 ;  /* 0x009896800000895d */ /* 0x008fea0003900000 */
[----:B------:R-:W3:Y:S02]  /*a4d0*/  @!P0 SYNCS.PHASECHK.TRANS64 P0, [R0+URZ+0x50], R2 ;  /* 0x00005002000085a7 */ /* 0x000ee400080010ff */
[----:B---3--:R-:W-:Y:S05]  /*a4e0*/  @!P0 BRA `(.L_x_128) ;  /* 0xfffffffc00f08947 */ /* 0x008fea000383ffff */
[----:B------:R-:W-:Y:S05]  /*a4f0*/  BRA `(.L_x_127) ;  /* 0xffffffe4007c7947 */ /* 0x000fea000383ffff */
        .weak           $__internal_0_$__cuda_sm10x_tcgen05_guardrail_trap_col_being_dealloced_not_returned_by_alloc
        .type           $__internal_0_$__cuda_sm10x_tcgen05_guardrail_trap_col_being_dealloced_not_returned_by_alloc,@function
        .size           $__internal_0_$__cuda_sm10x_tcgen05_guardrail_trap_col_being_dealloced_not_returned_by_alloc,($__internal_1_$__cuda_sm10x_tcgen05_guardrail_trap_phase_invalid_during_alloc - $__internal_0_$__cuda_sm10x_tcgen05_guardrail_trap_col_being_dealloced_not_returned_by_alloc)
$__internal_0_$__cuda_sm10x_tcgen05_guardrail_trap_col_being_dealloced_not_returned_by_alloc:
[----:B------:R-:W-:Y:S05]  /*a500*/  BPT.TRAP 0x1 ;  /* 0x000000040000795c */ /* 0x000fea0000300000 */
[----:B------:R-:W-:-:S04]  /*a510*/  HFMA2 R3, -RZ, RZ, 0, 0 ;  /* 0x00000000ff037431 */ /* 0x000fc800000001ff */
[----:B------:R-:W-:Y:S05]  /*a520*/  RET.REL.NODEC R2 `(_ZN7cutlass13device_kernelINS_4gemm6kernel13GemmUniversalIN4cute5tupleIJiiiiEEENS1_10collective13CollectiveMmaINS1_35MainloopSm100TmaUmmaWarpSpecializedILi5ELi2ELi4ENS5_IJNS4_1CILi4EEENSA_ILi1EEESC_EEEEENS5_IJNSA_ILi64EEENSA_ILi256EEENSA_ILi128EEEEEEaNS5_IJlSC_lEEEaSJ_NS4_8TiledMMAINS4_8MMA_AtomIJNS4_15SM100_MMA_S8_SSIaaiLi64ELi256ELNS4_4UMMA5MajorE0ELSO_0ELNSN_8SaturateE0EEEEEENS4_6LayoutINS5_IJSC_SC_SC_EEENS5_IJNSA_ILi0EEESU_SU_EEEEENS5_IJNS4_10UnderscoreESX_SX_EEEEENS4_13SM90_TMA_LOADENS4_14ComposedLayoutINS4_7SwizzleILi3ELi4ELi3EEENS4_18smem_ptr_flag_bitsILi8EEENSS_INS5_IJNSA_ILi8EEESH_EEENS5_IJSH_SC_EEEEEEEvNS4_8identityENS4_23SM90_TMA_LOAD_MULTICASTES1A_vS1B_EENS_8epilogue10collective18CollectiveEpilogueINS1E_23Sm100TmaWarpSpecializedILi4ELi2ELi32ELb0ELb0EEEJSI_NS5_IJNSS_ISF_SC_EES1J_EEEaSJ_aSJ_NS1E_6fusion15FusionCallbacksIS1I_NS1L_17LinearCombinationIaiaiLNS_15FloatRoundStyleE2EEESI_S1K_JEEENS4_5SM1004TMEM4LOAD26SM100_TMEM_LOAD_16dp32b32xES10_NS11_INS12_ILi2ELi4ELi3EEES15_NSS_INS5_IJS16_SF_EEENS5_IJSF_SC_EEEEEEENS4_39AutoVectorizingCopyWithAssumedAlignmentILi128EEENS4_14SM90_TMA_STOREES1Z_S21_S21_EEEvvEEEEvNT_6ParamsE) ;  /* 0xffffff5802b47950 */ /* 0x000fea0003c3ffff */
        .weak           $__internal_1_$__cuda_sm10x_tcgen05_guardrail_trap_phase_invalid_during_alloc
        .type           $__internal_1_$__cuda_sm10x_tcgen05_guardrail_trap_phase_invalid_during_alloc,@function
        .size           $__internal_1_$__cuda_sm10x_tcgen05_guardrail_trap_phase_invalid_during_alloc,($__internal_2_$__cuda_sm10x_tcgen05_guardrail_trap_unallocated_columns_being_dealloced - $__internal_1_$__cuda_sm10x_tcgen05_guardrail_trap_phase_invalid_during_alloc)
$__internal_1_$__cuda_sm10x_tcgen05_guardrail_trap_phase_invalid_during_alloc:
[----:B------:R-:W-:Y:S05]  /*a530*/  BPT.TRAP 0x1 ;  /* 0x000000040000795c */ /* 0x000fea0000300000 */
[----:B------:R-:W-:-:S04]  /*a540*/  MOV R5, 0x0 ;  /* 0x0000000000057802 */ /* 0x000fc80000000f00 */
[----:B------:R-:W-:Y:S05]  /*a550*/  RET.REL.NODEC R4 `(_ZN7cutlass13device_kernelINS_4gemm6kernel13GemmUniversalIN4cute5tupleIJiiiiEEENS1_10collective13CollectiveMmaINS1_35MainloopSm100TmaUmmaWarpSpecializedILi5ELi2ELi4ENS5_IJNS4_1CILi4EEENSA_ILi1EEESC_EEEEENS5_IJNSA_ILi64EEENSA_ILi256EEENSA_ILi128EEEEEEaNS5_IJlSC_lEEEaSJ_NS4_8TiledMMAINS4_8MMA_AtomIJNS4_15SM100_MMA_S8_SSIaaiLi64ELi256ELNS4_4UMMA5MajorE0ELSO_0ELNSN_8SaturateE0EEEEEENS4_6LayoutINS5_IJSC_SC_SC_EEENS5_IJNSA_ILi0EEESU_SU_EEEEENS5_IJNS4_10UnderscoreESX_SX_EEEEENS4_13SM90_TMA_LOADENS4_14ComposedLayoutINS4_7SwizzleILi3ELi4ELi3EEENS4_18smem_ptr_flag_bitsILi8EEENSS_INS5_IJNSA_ILi8EEESH_EEENS5_IJSH_SC_EEEEEEEvNS4_8identityENS4_23SM90_TMA_LOAD_MULTICASTES1A_vS1B_EENS_8epilogue10collective18CollectiveEpilogueINS1E_23Sm100TmaWarpSpecializedILi4ELi2ELi32ELb0ELb0EEEJSI_NS5_IJNSS_ISF_SC_EES1J_EEEaSJ_aSJ_NS1E_6fusion15FusionCallbacksIS1I_NS1L_17LinearCombinationIaiaiLNS_15FloatRoundStyleE2EEESI_S1K_JEEENS4_5SM1004TMEM4LOAD26SM100_TMEM_LOAD_16dp32b32xES10_NS11_INS12_ILi2ELi4ELi3EEES15_NSS_INS5_IJS16_SF_EEENS5_IJSF_SC_EEEEEEENS4_39AutoVectorizingCopyWithAssumedAlignmentILi128EEENS4_14SM90_TMA_STOREES1Z_S21_S21_EEEvvEEEEvNT_6ParamsE) ;  /* 0xffffff5804a87950 */ /* 0x000fea0003c3ffff */
        .weak           $__internal_2_$__cuda_sm10x_tcgen05_guardrail_trap_unallocated_columns_being_dealloced
        .type           $__internal_2_$__cuda_sm10x_tcgen05_guardrail_trap_unallocated_columns_being_dealloced,@function
        .size           $__internal_2_$__cuda_sm10x_tcgen05_guardrail_trap_unallocated_columns_being_dealloced,(.L_x_180 - $__internal_2_$__cuda_sm10x_tcgen05_guardrail_trap_unallocated_columns_being_dealloced)
$__internal_2_$__cuda_sm10x_tcgen05_guardrail_trap_unallocated_columns_being_dealloced:
[----:B------:R-:W-:Y:S05]  /*a560*/  BPT.TRAP 0x1 ;  /* 0x000000040000795c */ /* 0x000fea0000300000 */
[----:B------:R-:W-:-:S04]  /*a570*/  HFMA2 R3, -RZ, RZ, 0, 0 ;  /* 0x00000000ff037431 */ /* 0x000fc800000001ff */
[----:B------:R-:W-:Y:S05]  /*a580*/  RET.REL.NODEC R2 `(_ZN7cutlass13device_kernelINS_4gemm6kernel13GemmUniversalIN4cute5tupleIJiiiiEEENS1_10collective13CollectiveMmaINS1_35MainloopSm100TmaUmmaWarpSpecializedILi5ELi2ELi4ENS5_IJNS4_1CILi4EEENSA_ILi1EEESC_EEEEENS5_IJNSA_ILi64EEENSA_ILi256EEENSA_ILi128EEEEEEaNS5_IJlSC_lEEEaSJ_NS4_8TiledMMAINS4_8MMA_AtomIJNS4_15SM100_MMA_S8_SSIaaiLi64ELi256ELNS4_4UMMA5MajorE0ELSO_0ELNSN_8SaturateE0EEEEEENS4_6LayoutINS5_IJSC_SC_SC_EEENS5_IJNSA_ILi0EEESU_SU_EEEEENS5_IJNS4_10UnderscoreESX_SX_EEEEENS4_13SM90_TMA_LOADENS4_14ComposedLayoutINS4_7SwizzleILi3ELi4ELi3EEENS4_18smem_ptr_flag_bitsILi8EEENSS_INS5_IJNSA_ILi8EEESH_EEENS5_IJSH_SC_EEEEEEEvNS4_8identityENS4_23SM90_TMA_LOAD_MULTICASTES1A_vS1B_EENS_8epilogue10collective18CollectiveEpilogueINS1E_23Sm100TmaWarpSpecializedILi4ELi2ELi32ELb0ELb0EEEJSI_NS5_IJNSS_ISF_SC_EES1J_EEEaSJ_aSJ_NS1E_6fusion15FusionCallbacksIS1I_NS1L_17LinearCombinationIaiaiLNS_15FloatRoundStyleE2EEESI_S1K_JEEENS4_5SM1004TMEM4LOAD26SM100_TMEM_LOAD_16dp32b32xES10_NS11_INS12_ILi2ELi4ELi3EEES15_NSS_INS5_IJS16_SF_EEENS5_IJSF_SC_EEEEEEENS4_39AutoVectorizingCopyWithAssumedAlignmentILi128EEENS4_14SM90_TMA_STOREES1Z_S21_S21_EEEvvEEEEvNT_6ParamsE) ;  /* 0xffffff58029c7950 */ /* 0x000fea0003c3ffff */
.L_x_179:
[----:B------:R-:W-:-:S00]  /*a590*/  BRA `(.L_x_179) ;  /* 0xfffffffc00fc7947 */ /* 0x000fc0000383ffff */
[----:B------:R-:W-:-:S00]  /*a5a0*/  NOP ;  /* 0x0000000000007918 */ /* 0x000fc00000000000 */
        /* <DEDUP_REMOVED lines=13> */
.L_x_180:


//--------------------- .nv.global.init           --------------------------
	.section	.nv.global.init,"aw",@progbits
.nv.global.init:
	.type		$str$27,@object
	.size		$str$27,($str$28 - $str$27)
$str$27:
        /*0000*/ 	.byte	0x28, 0x61, 0x64, 0x64, 0x72, 0x65, 0x73, 0x73, 0x20, 0x26, 0x20, 0x6d, 0x61, 0x73, 0x6b, 0x29
        /*0010*/ 	.byte	0x20, 0x3d, 0x3d, 0x20, 0x30, 0x00
	.type		$str$28,@object
	.size		$str$28,($str$26 - $str$28)
$str$28:
        /*0016*/ 	.byte	0x2f, 0x74, 0x6d, 0x70, 0x2f, 0x63, 0x75, 0x74, 0x6c, 0x61, 0x73, 0x73, 0x5f, 0x73, 0x77, 0x65
        /*0026*/ 	.byte	0x65, 0x70, 0x5f, 0x73, 0x72, 0x63, 0x2f, 0x69, 0x6e, 0x63, 0x6c, 0x75, 0x64, 0x65, 0x2f, 0x63
        /*0036*/ 	.byte	0x75, 0x74, 0x65, 0x2f, 0x70, 0x6f, 0x69, 0x6e, 0x74, 0x65, 0x72, 0x5f, 0x66, 0x6c, 0x61, 0x67
        /*0046*/ 	.byte	0x67, 0x65, 0x64, 0x2e, 0x68, 0x70, 0x70, 0x00
	.type		$str$26,@object
	.size		$str$26,($str$25 - $str$26)
$str$26:
        /*004e*/ 	.byte	0x2f, 0x74, 0x6d, 0x70, 0x2f, 0x63, 0x75, 0x74, 0x6c, 0x61, 0x73, 0x73, 0x5f, 0x73, 0x77, 0x65
        /*005e*/ 	.byte	0x65, 0x70, 0x5f, 0x73, 0x72, 0x63, 0x2f, 0x69, 0x6e, 0x63, 0x6c, 0x75, 0x64, 0x65, 0x2f, 0x63
        /*006e*/ 	.byte	0x75, 0x74, 0x65, 0x2f, 0x61, 0x74, 0x6f, 0x6d, 0x2f, 0x63, 0x6f, 0x70, 0x79, 0x5f, 0x74, 0x72
        /*007e*/ 	.byte	0x61, 0x69, 0x74, 0x73, 0x5f, 0x73, 0x6d, 0x31, 0x30, 0x30, 0x2e, 0x68, 0x70, 0x70, 0x00
	.type		$str$25,@object
	.size		$str$25,(__unnamed_1 - $str$25)
$str$25:
        /*008d*/ 	.byte	0x28, 0x28, 0x75, 0x69, 0x6e, 0x74, 0x33, 0x32, 0x5f, 0x74, 0x28, 0x74, 0x68, 0x72, 0x65, 0x61
        /*009d*/ 	.byte	0x64, 0x49, 0x64, 0x78, 0x2e, 0x78, 0x29, 0x20, 0x2f, 0x20, 0x33, 0x32, 0x29, 0x20, 0x25, 0x20
        /*00ad*/ 	.byte	0x34, 0x29, 0x20, 0x3d, 0x3d, 0x20, 0x28, 0x28, 0x28, 0x74, 0x6d, 0x65, 0x6d, 0x5f, 0x61, 0x64
        /*00bd*/ 	.byte	0x64, 0x72, 0x20, 0x3e, 0x3e, 0x20, 0x31, 0x36, 0x29, 0x20, 0x2f, 0x20, 0x33, 0x32, 0x29, 0x20
        /*00cd*/ 	.byte	0x25, 0x20, 0x34, 0x29, 0x00
	.type		__unnamed_1,@object
	.size		__unnamed_1,(__unnamed_2 - __unnamed_1)
__unnamed_1:
        /*00d2*/ 	.byte	0x61, 0x75, 0x74, 0x6f, 0x20, 0x63, 0x75, 0x74, 0x65, 0x3a, 0x3a, 0x61, 0x73, 0x5f, 0x70, 0x6f
        /* <DEDUP_REMOVED lines=24> */
        /*0262*/ 	.byte	0x00
	.type		__unnamed_2,@object
	.size		__unnamed_2,(__unnamed_3 - __unnamed_2)
__unnamed_2:
        /* <DEDUP_REMOVED lines=26> */
	.type		__unnamed_3,@object
	.size		__unnamed_3,(.L_3 - __unnamed_3)
__unnamed_3:
        /* <DEDUP_REMOVED lines=41> */
.L_3:


//--------------------- .nv.shared._ZN7cutlass13device_kernelINS_4gemm6kernel13GemmUniversalIN4cute5tupleIJiiiiEEENS1_10collective13CollectiveMmaINS1_35MainloopSm100TmaUmmaWarpSpecializedILi5ELi2ELi4ENS5_IJNS4_1CILi4EEENSA_ILi1EEESC_EEEEENS5_IJNSA_ILi64EEENSA_ILi256EEENSA_ILi128EEEEEEaNS5_IJlSC_lEEEaSJ_NS4_8TiledMMAINS4_8MMA_AtomIJNS4_15SM100_MMA_S8_SSIaaiLi64ELi256ELNS4_4UMMA5MajorE0ELSO_0ELNSN_8SaturateE0EEEEEENS4_6LayoutINS5_IJSC_SC_SC_EEENS5_IJNSA_ILi0EEESU_SU_EEEEENS5_IJNS4_10UnderscoreESX_SX_EEEEENS4_13SM90_TMA_LOADENS4_14ComposedLayoutINS4_7SwizzleILi3ELi4ELi3EEENS4_18smem_ptr_flag_bitsILi8EEENSS_INS5_IJNSA_ILi8EEESH_EEENS5_IJSH_SC_EEEEEEEvNS4_8identityENS4_23SM90_TMA_LOAD_MULTICASTES1A_vS1B_EENS_8epilogue10collective18CollectiveEpilogueINS1E_23Sm100TmaWarpSpecializedILi4ELi2ELi32ELb0ELb0EEEJSI_NS5_IJNSS_ISF_SC_EES1J_EEEaSJ_aSJ_NS1E_6fusion15FusionCallbacksIS1I_NS1L_17LinearCombinationIaiaiLNS_15FloatRoundStyleE2EEESI_S1K_JEEENS4_5SM1004TMEM4LOAD26SM100_TMEM_LOAD_16dp32b32xES10_NS11_INS12_ILi2ELi4ELi3EEES15_NSS_INS5_IJS16_SF_EEENS5_IJSF_SC_EEEEEEENS4_39AutoVectorizingCopyWithAssumedAlignmentILi128EEENS4_14SM90_TMA_STOREES1Z_S21_S21_EEEvvEEEEvNT_6ParamsE --------------------------
	.section	.nv.shared._ZN7cutlass13device_kernelINS_4gemm6kernel13GemmUniversalIN4cute5tupleIJiiiiEEENS1_10collective13CollectiveMmaINS1_35MainloopSm100TmaUmmaWarpSpecializedILi5ELi2ELi4ENS5_IJNS4_1CILi4EEENSA_ILi1EEESC_EEEEENS5_IJNSA_ILi64EEENSA_ILi256EEENSA_ILi128EEEEEEaNS5_IJlSC_lEEEaSJ_NS4_8TiledMMAINS4_8MMA_AtomIJNS4_15SM100_MMA_S8_SSIaaiLi64ELi256ELNS4_4UMMA5MajorE0ELSO_0ELNSN_8SaturateE0EEEEEENS4_6LayoutINS5_IJSC_SC_SC_EEENS5_IJNSA_ILi0EEESU_SU_EEEEENS5_IJNS4_10UnderscoreESX_SX_EEEEENS4_13SM90_TMA_LOADENS4_14ComposedLayoutINS4_7SwizzleILi3ELi4ELi3EEENS4_18smem_ptr_flag_bitsILi8EEENSS_INS5_IJNSA_ILi8EEESH_EEENS5_IJSH_SC_EEEEEEEvNS4_8identityENS4_23SM90_TMA_LOAD_MULTICASTES1A_vS1B_EENS_8epilogue10collective18CollectiveEpilogueINS1E_23Sm100TmaWarpSpecializedILi4ELi2ELi32ELb0ELb0EEEJSI_NS5_IJNSS_ISF_SC_EES1J_EEEaSJ_aSJ_NS1E_6fusion15FusionCallbacksIS1I_NS1L_17LinearCombinationIaiaiLNS_15FloatRoundStyleE2EEESI_S1K_JEEENS4_5SM1004TMEM4LOAD26SM100_TMEM_LOAD_16dp32b32xES10_NS11_INS12_ILi2ELi4ELi3EEES15_NSS_INS5_IJS16_SF_EEENS5_IJSF_SC_EEEEEEENS4_39AutoVectorizingCopyWithAssumedAlignmentILi128EEENS4_14SM90_TMA_STOREES1Z_S21_S21_EEEvvEEEEvNT_6ParamsE,"aw",@nobits
	.sectionflags	@""
	.align	16
	.zero		1024


//--------------------- .nv.shared.reserved.0     --------------------------
	.section	.nv.shared.reserved.0,"aw",@nobits
	.weak		__nv_reservedSMEM_offset_0_alias
	.size		__nv_reservedSMEM_offset_0_alias, 0, 64
	.other		__nv_reservedSMEM_offset_0_alias,@"STO_CUDA_RESERVED_SHARED STV_DEFAULT"
__nv_reservedSMEM_offset_0_alias:
	.zero		0
.nv.shared.reserved.0:
	.zero		64
	.weak		__nv_reservedSMEM_tcgen05_partition
	.type		__nv_reservedSMEM_tcgen05_partition,@object
	.size		__nv_reservedSMEM_tcgen05_partition,(.L_0 - __nv_reservedSMEM_tcgen05_partition)
__nv_reservedSMEM_tcgen05_partition:
	.zero		32
.L_0:


//--------------------- .nv.global                --------------------------
	.section	.nv.global,"aw",@nobits
.nv.global:
	.type		_ZN40_INTERNAL_5f48b879_4_k_cu_aa1c3699_311364cute1_E,@object
	.size		_ZN40_INTERNAL_5f48b879_4_k_cu_aa1c3699_311364cute1_E,(_ZN40_INTERNAL_5f48b879_4_k_cu_aa1c3699_311364cuda3std3__45__cpo6cbeginE - _ZN40_INTERNAL_5f48b879_4_k_cu_aa1c3699_311364cute1_E)
_ZN40_INTERNAL_5f48b879_4_k_cu_aa1c3699_311364cute1_E:
	.zero		1
	.type		_ZN40_INTERNAL_5f48b879_4_k_cu_aa1c3699_311364cuda3std3__45__cpo6cbeginE,@object
	.size		_ZN40_INTERNAL_5f48b879_4_k_cu_aa1c3699_311364cuda3std3__45__cpo6cbeginE,(_ZN40_INTERNAL_5f48b879_4_k_cu_aa1c3699_311364cuda3std3__48in_placeE - _ZN40_INTERNAL_5f48b879_4_k_cu_aa1c3699_311364cuda3std3__45__cpo6cbeginE)
_ZN40_INTERNAL_5f48b879_4_k_cu_aa1c3699_311364cuda3std3__45__cpo6cbeginE:
	.zero		1
	.type		_ZN40_INTERNAL_5f48b879_4_k_cu_aa1c3699_311364cuda3std3__48in_placeE,@object
	.size		_ZN40_INTERNAL_5f48b879_4_k_cu_aa1c3699_311364cuda3std3__48in_placeE,(_ZN40_INTERNAL_5f48b879_4_k_cu_aa1c3699_311364cuda3std6ranges3__45__cpo9iter_moveE - _ZN40_INTERNAL_5f48b879_4_k_cu_aa1c3699_311364cuda3std3__48in_placeE)
_ZN40_INTERNAL_5f48b879_4_k_cu_aa1c3699_311364cuda3std3__48in_placeE:
	.zero		1
	.type		_ZN40_INTERNAL_5f48b879_4_k_cu_aa1c3699_311364cuda3std6ranges3__45__cpo9iter_moveE,@object
	.size		_ZN40_INTERNAL_5f48b879_4_k_cu_aa1c3699_311364cuda3std6ranges3__45__cpo9iter_moveE,(_ZN40_INTERNAL_5f48b879_4_k_cu_aa1c3699_311364cuda3std3__45__cpo5beginE - _ZN40_INTERNAL_5f48b879_4_k_cu_aa1c3699_311364cuda3std6ranges3__45__cpo9iter_moveE)
_ZN40_INTERNAL_5f48b879_4_k_cu_aa1c3699_311364cuda3std6ranges3__45__cpo9iter_moveE:
	.zero		1
	.type		_ZN40_INTERNAL_5f48b879_4_k_cu_aa1c3699_311364cuda3std3__45__cpo5beginE,@object
	.size		_ZN40_INTERNAL_5f48b879_4_k_cu_aa1c3699_311364cuda3std3__45__cpo5beginE,(_ZN40_INTERNAL_5f48b879_4_k_cu_aa1c3699_311364cuda3std3__442_GLOBAL__N__5f48b879_4_k_cu_aa1c3699_311366ignoreE - _ZN40_INTERNAL_5f48b879_4_k_cu_aa1c3699_311364cuda3std3__45__cpo5beginE)
_ZN40_INTERNAL_5f48b879_4_k_cu_aa1c3699_311364cuda3std3__45__cpo5beginE:
	.zero		1
	.type		_ZN40_INTERNAL_5f48b879_4_k_cu_aa1c3699_311364cuda3std3__442_GLOBAL__N__5f48b879_4_k_cu_aa1c3699_311366ignoreE,@object
	.size		_ZN40_INTERNAL_5f48b879_4_k_cu_aa1c3699_311364cuda3std3__442_GLOBAL__N__5f48b879_4_k_cu_aa1c3699_311366ignoreE,(_ZN40_INTERNAL_5f48b879_4_k_cu_aa1c3699_311364cute7productE - _ZN40_INTERNAL_5f48b879_4_k_cu_aa1c3699_311364cuda3std3__442_GLOBAL__N__5f48b879_4_k_cu_aa1c3699_311366ignoreE)
_ZN40_INTERNAL_5f48b879_4_k_cu_aa1c3699_311364cuda3std3__442_GLOBAL__N__5f48b879_4_k_cu_aa1c3699_311366ignoreE:
	.zero		1
	.type		_ZN40_INTERNAL_5f48b879_4_k_cu_aa1c3699_311364cute7productE,@object
	.size		_ZN40_INTERNAL_5f48b879_4_k_cu_aa1c3699_311364cute7productE,(_ZN40_INTERNAL_5f48b879_4_k_cu_aa1c3699_311364cuda3std3__45__cpo3endE - _ZN40_INTERNAL_5f48b879_4_k_cu_aa1c3699_311364cute7productE)
_ZN40_INTERNAL_5f48b879_4_k_cu_aa1c3699_311364cute7productE:
	.zero		1
	.type		_ZN40_INTERNAL_5f48b879_4_k_cu_aa1c3699_311364cuda3std3__45__cpo3endE,@object
	.size		_ZN40_INTERNAL_5f48b879_4_k_cu_aa1c3699_311364cuda3std3__45__cpo3endE,(_ZN40_INTERNAL_5f48b879_4_k_cu_aa1c3699_311364cuda3std3__419piecewise_constructE - _ZN40_INTERNAL_5f48b879_4_k_cu_aa1c3699_311364cuda3std3__45__cpo3endE)
_ZN40_INTERNAL_5f48b879_4_k_cu_aa1c3699_311364cuda3std3__45__cpo3endE:
	.zero		1
	.type		_ZN40_INTERNAL_5f48b879_4_k_cu_aa1c3699_311364cuda3std3__419piecewise_constructE,@object
	.size		_ZN40_INTERNAL_5f48b879_4_k_cu_aa1c3699_311364cuda3std3__419piecewise_constructE,(_ZN40_INTERNAL_5f48b879_4_k_cu_aa1c3699_311364cuda3std3__45__cpo4cendE - _ZN40_INTERNAL_5f48b879_4_k_cu_aa1c3699_311364cuda3std3__419piecewise_constructE)
_ZN40_INTERNAL_5f48b879_4_k_cu_aa1c3699_311364cuda3std3__419piecewise_constructE:
	.zero		1
	.type		_ZN40_INTERNAL_5f48b879_4_k_cu_aa1c3699_311364cuda3std3__45__cpo4cendE,@object
	.size		_ZN40_INTERNAL_5f48b879_4_k_cu_aa1c3699_311364cuda3std3__45__cpo4cendE,(_ZN40_INTERNAL_5f48b879_4_k_cu_aa1c3699_311364cuda3std6ranges3__45__cpo4swapE - _ZN40_INTERNAL_5f48b879_4_k_cu_aa1c3699_311364cuda3std3__45__cpo4cendE)
_ZN40_INTERNAL_5f48b879_4_k_cu_aa1c3699_311364cuda3std3__45__cpo4cendE:
	.zero		1
	.type		_ZN40_INTERNAL_5f48b879_4_k_cu_aa1c3699_311364cuda3std6ranges3__45__cpo4swapE,@object
	.size		_ZN40_INTERNAL_5f48b879_4_k_cu_aa1c3699_311364cuda3std6ranges3__45__cpo4swapE,(.L_11 - _ZN40_INTERNAL_5f48b879_4_k_cu_aa1c3699_311364cuda3std6ranges3__45__cpo4swapE)
_ZN40_INTERNAL_5f48b879_4_k_cu_aa1c3699_311364cuda3std6ranges3__45__cpo4swapE:
	.zero		1
.L_11:


//--------------------- .nv.constant0._ZN7cutlass13device_kernelINS_4gemm6kernel13GemmUniversalIN4cute5tupleIJiiiiEEENS1_10collective13CollectiveMmaINS1_35MainloopSm100TmaUmmaWarpSpecializedILi5ELi2ELi4ENS5_IJNS4_1CILi4EEENSA_ILi1EEESC_EEEEENS5_IJNSA_ILi64EEENSA_ILi256EEENSA_ILi128EEEEEEaNS5_IJlSC_lEEEaSJ_NS4_8TiledMMAINS4_8MMA_AtomIJNS4_15SM100_MMA_S8_SSIaaiLi64ELi256ELNS4_4UMMA5MajorE0ELSO_0ELNSN_8SaturateE0EEEEEENS4_6LayoutINS5_IJSC_SC_SC_EEENS5_IJNSA_ILi0EEESU_SU_EEEEENS5_IJNS4_10UnderscoreESX_SX_EEEEENS4_13SM90_TMA_LOADENS4_14ComposedLayoutINS4_7SwizzleILi3ELi4ELi3EEENS4_18smem_ptr_flag_bitsILi8EEENSS_INS5_IJNSA_ILi8EEESH_EEENS5_IJSH_SC_EEEEEEEvNS4_8identityENS4_23SM90_TMA_LOAD_MULTICASTES1A_vS1B_EENS_8epilogue10collective18CollectiveEpilogueINS1E_23Sm100TmaWarpSpecializedILi4ELi2ELi32ELb0ELb0EEEJSI_NS5_IJNSS_ISF_SC_EES1J_EEEaSJ_aSJ_NS1E_6fusion15FusionCallbacksIS1I_NS1L_17LinearCombinationIaiaiLNS_15FloatRoundStyleE2EEESI_S1K_JEEENS4_5SM1004TMEM4LOAD26SM100_TMEM_LOAD_16dp32b32xES10_NS11_INS12_ILi2ELi4ELi3EEES15_NSS_INS5_IJS16_SF_EEENS5_IJSF_SC_EEEEEEENS4_39AutoVectorizingCopyWithAssumedAlignmentILi128EEENS4_14SM90_TMA_STOREES1Z_S21_S21_EEEvvEEEEvNT_6ParamsE --------------------------
	.section	.nv.constant0._ZN7cutlass13device_kernelINS_4gemm6kernel13GemmUniversalIN4cute5tupleIJiiiiEEENS1_10collective13CollectiveMmaINS1_35MainloopSm100TmaUmmaWarpSpecializedILi5ELi2ELi4ENS5_IJNS4_1CILi4EEENSA_ILi1EEESC_EEEEENS5_IJNSA_ILi64EEENSA_ILi256EEENSA_ILi128EEEEEEaNS5_IJlSC_lEEEaSJ_NS4_8TiledMMAINS4_8MMA_AtomIJNS4_15SM100_MMA_S8_SSIaaiLi64ELi256ELNS4_4UMMA5MajorE0ELSO_0ELNSN_8SaturateE0EEEEEENS4_6LayoutINS5_IJSC_SC_SC_EEENS5_IJNSA_ILi0EEESU_SU_EEEEENS5_IJNS4_10UnderscoreESX_SX_EEEEENS4_13SM90_TMA_LOADENS4_14ComposedLayoutINS4_7SwizzleILi3ELi4ELi3EEENS4_18smem_ptr_flag_bitsILi8EEENSS_INS5_IJNSA_ILi8EEESH_EEENS5_IJSH_SC_EEEEEEEvNS4_8identityENS4_23SM90_TMA_LOAD_MULTICASTES1A_vS1B_EENS_8epilogue10collective18CollectiveEpilogueINS1E_23Sm100TmaWarpSpecializedILi4ELi2ELi32ELb0ELb0EEEJSI_NS5_IJNSS_ISF_SC_EES1J_EEEaSJ_aSJ_NS1E_6fusion15FusionCallbacksIS1I_NS1L_17LinearCombinationIaiaiLNS_15FloatRoundStyleE2EEESI_S1K_JEEENS4_5SM1004TMEM4LOAD26SM100_TMEM_LOAD_16dp32b32xES10_NS11_INS12_ILi2ELi4ELi3EEES15_NSS_INS5_IJS16_SF_EEENS5_IJSF_SC_EEEEEEENS4_39AutoVectorizingCopyWithAssumedAlignmentILi128EEENS4_14SM90_TMA_STOREES1Z_S21_S21_EEEvvEEEEvNT_6ParamsE,"a",@progbits
	.sectionflags	@""
	.align	4
.nv.constant0._ZN7cutlass13device_kernelINS_4gemm6kernel13GemmUniversalIN4cute5tupleIJiiiiEEENS1_10collective13CollectiveMmaINS1_35MainloopSm100TmaUmmaWarpSpecializedILi5ELi2ELi4ENS5_IJNS4_1CILi4EEENSA_ILi1EEESC_EEEEENS5_IJNSA_ILi64EEENSA_ILi256EEENSA_ILi128EEEEEEaNS5_IJlSC_lEEEaSJ_NS4_8TiledMMAINS4_8MMA_AtomIJNS4_15SM100_MMA_S8_SSIaaiLi64ELi256ELNS4_4UMMA5MajorE0ELSO_0ELNSN_8SaturateE0EEEEEENS4_6LayoutINS5_IJSC_SC_SC_EEENS5_IJNSA_ILi0EEESU_SU_EEEEENS5_IJNS4_10UnderscoreESX_SX_EEEEENS4_13SM90_TMA_LOADENS4_14ComposedLayoutINS4_7SwizzleILi3ELi4ELi3EEENS4_18smem_ptr_flag_bitsILi8EEENSS_INS5_IJNSA_ILi8EEESH_EEENS5_IJSH_SC_EEEEEEEvNS4_8identityENS4_23SM90_TMA_LOAD_MULTICASTES1A_vS1B_EENS_8epilogue10collective18CollectiveEpilogueINS1E_23Sm100TmaWarpSpecializedILi4ELi2ELi32ELb0ELb0EEEJSI_NS5_IJNSS_ISF_SC_EES1J_EEEaSJ_aSJ_NS1E_6fusion15FusionCallbacksIS1I_NS1L_17LinearCombinationIaiaiLNS_15FloatRoundStyleE2EEESI_S1K_JEEENS4_5SM1004TMEM4LOAD26SM100_TMEM_LOAD_16dp32b32xES10_NS11_INS12_ILi2ELi4ELi3EEES15_NSS_INS5_IJS16_SF_EEENS5_IJSF_SC_EEEEEEENS4_39AutoVectorizingCopyWithAssumedAlignmentILi128EEENS4_14SM90_TMA_STOREES1Z_S21_S21_EEEvvEEEEvNT_6ParamsE:
	.zero		2944


//--------------------- SYMBOLS --------------------------

	.type		.nv.reservedSmem.offset0,@object
	.size		.nv.reservedSmem.offset0,0x4
	.type		.nv.reservedSmem.cap,@object
	.size		.nv.reservedSmem.cap,0x4
	.type		__assertfail,@function
